def matmul_kernel(
    a_ptr,
    b_ptr,
    c_ptr,
    M,
    N,
    K,
    stride_am,
    stride_ak,
    stride_bk,
    stride_bn,
    stride_cm,
    stride_cn,
    BLOCK_M: tl.constexpr,
    BLOCK_N: tl.constexpr,
    BLOCK_K: tl.constexpr,
    GROUP_M: tl.constexpr,
):
    pid = tl.program_id(axis=0)
    num_pid_m = tl.cdiv(M, BLOCK_M)
    num_pid_n = tl.cdiv(N, BLOCK_N)
    num_pid_in_group = GROUP_M * num_pid_n
    group_id = pid // num_pid_in_group
    first_pid_m = group_id * GROUP_M
    group_size_m = min(num_pid_m - first_pid_m, GROUP_M)
    pid_m = first_pid_m + ((pid % num_pid_in_group) % group_size_m)
    pid_n = (pid % num_pid_in_group) // group_size_m

    offs_am = (pid_m * BLOCK_M + tl.arange(0, BLOCK_M)) % M
    offs_bn = (pid_n * BLOCK_N + tl.arange(0, BLOCK_N)) % N
    offs_k = tl.arange(0, BLOCK_K)
    a_ptrs = a_ptr + offs_am[:, None] * stride_am + offs_k[None, :] * stride_ak
    b_ptrs = b_ptr + offs_k[:, None] * stride_bk + offs_bn[None, :] * stride_bn

    acc = tl.zeros((BLOCK_M, BLOCK_N), dtype=tl.float32)
    for kk in range(0, tl.cdiv(K, BLOCK_K)):
        a = tl.load(a_ptrs, mask=offs_k[None, :] < K - kk * BLOCK_K, other=0.0)
        b = tl.load(b_ptrs, mask=offs_k[:, None] < K - kk * BLOCK_K, other=0.0)
        acc = tl.dot(a, b, acc)
        a_ptrs += BLOCK_K * stride_ak
        b_ptrs += BLOCK_K * stride_bk

    c = acc.to(c_ptr.dtype.element_ty)
    offs_cm = pid_m * BLOCK_M + tl.arange(0, BLOCK_M)
    offs_cn = pid_n * BLOCK_N + tl.arange(0, BLOCK_N)
    c_ptrs = c_ptr + offs_cm[:, None] * stride_cm + offs_cn[None, :] * stride_cn
    mask = (offs_cm[:, None] < M) & (offs_cn[None, :] < N)
    tl.store(c_ptrs, c, mask=mask)

# config = {"BLOCK_K": 32, "BLOCK_M": 64, "BLOCK_N": 256, "GROUP_M": 8, "arch": "sm_100", "dtype": "fp8e4m3", "num_ctas": 1, "num_stages": 3, "num_warps": 16}
# arch = sm_100


// ===== COMPILED SASS (sm_100a) =====

	.target	sm_100a

	.elftype	@"ET_EXEC"


//--------------------- .note.nv.tkinfo           --------------------------
	.section	.note.nv.tkinfo,"",@"SHT_NOTE"
	.sectionflags	@"SHF_NOTE_NV_TKINFO"
	.tkinfo
        /*0018*/ 	.word	0x00000081
        /*0030*/ 	.string	""
        /*0030*/ 	.string	"ptxas-blackwell"
        /*0030*/ 	.string	"Cuda compilation tools, release 12.9, V12.9.86"
        /*0030*/ 	.string	"Build cuda_12.9.r12.9/compiler.36037853_0"
        /*0030*/ 	.string	"-v  -suppress-debug-info  -lineinfo  -arch sm_100a "



//--------------------- .note.nv.cuver            --------------------------
	.section	.note.nv.cuver,"",@"SHT_NOTE"
	.sectionflags	@"SHF_NOTE_NV_CUVER"
        /*0018*/ 	.short	0x0001
        /*001a*/ 	.short	0x0064
        /*001c*/ 	.short	0x0001
        /*001e*/ 	.short	0x0000
        /*0020*/ 	.short	0x0001
        /*0022*/ 	.short	0x0000


//--------------------- .nv.info                  --------------------------
	.section	.nv.info,"",@"SHT_CUDA_INFO"
	.align	4


	//----- nvinfo : EIATTR_REGCOUNT
	.align		4
        /*0000*/ 	.byte	0x04, 0x2f
        /*0002*/ 	.short	(.L_1 - .L_0)
	.align		4
.L_0:
        /*0004*/ 	.word	index@(matmul_kernel)
        /*0008*/ 	.word	0x00000080


	//----- nvinfo : EIATTR_FRAME_SIZE
	.align		4
.L_1:
        /*000c*/ 	.byte	0x04, 0x11
        /*000e*/ 	.short	(.L_3 - .L_2)
	.align		4
.L_2:
        /*0010*/ 	.word	index@(matmul_kernel)
        /*0014*/ 	.word	0x00000010


	//----- nvinfo : EIATTR_MIN_STACK_SIZE
	.align		4
.L_3:
        /*0018*/ 	.byte	0x04, 0x12
        /*001a*/ 	.short	(.L_5 - .L_4)
	.align		4
.L_4:
        /*001c*/ 	.word	index@(matmul_kernel)
        /*0020*/ 	.word	0x00000010
.L_5:


//--------------------- .nv.info.matmul_kernel    --------------------------
	.section	.nv.info.matmul_kernel,"",@"SHT_CUDA_INFO"
	.sectionflags	@""
	.align	4


	//----- nvinfo : EIATTR_CUDA_API_VERSION
	.align		4
        /*0000*/ 	.byte	0x04, 0x37
        /*0002*/ 	.short	(.L_7 - .L_6)
.L_6:
        /*0004*/ 	.word	0x00000081


	//----- nvinfo : EIATTR_KPARAM_INFO
	.align		4
.L_7:
        /*0008*/ 	.byte	0x04, 0x17
        /*000a*/ 	.short	(.L_9 - .L_8)
.L_8:
        /*000c*/ 	.word	0x00000000
        /*0010*/ 	.short	0x000d
        /*0012*/ 	.short	0x0048
        /*0014*/ 	.byte	0x00, 0xf4, 0x21, 0x00


	//----- nvinfo : EIATTR_KPARAM_INFO
	.align		4
.L_9:
        /*0018*/ 	.byte	0x04, 0x17
        /*001a*/ 	.short	(.L_11 - .L_10)
.L_10:
        /*001c*/ 	.word	0x00000000
        /*0020*/ 	.short	0x000c
        /*0022*/ 	.short	0x0040
        /*0024*/ 	.byte	0x00, 0xf4, 0x21, 0x00


	//----- nvinfo : EIATTR_KPARAM_INFO
	.align		4
.L_11:
        /*0028*/ 	.byte	0x04, 0x17
        /*002a*/ 	.short	(.L_13 - .L_12)
.L_12:
        /*002c*/ 	.word	0x00000000
        /*0030*/ 	.short	0x000b
        /*0032*/ 	.short	0x0038
        /*0034*/ 	.byte	0x00, 0xf0, 0x11, 0x00


	//----- nvinfo : EIATTR_KPARAM_INFO
	.align		4
.L_13:
        /*0038*/ 	.byte	0x04, 0x17
        /*003a*/ 	.short	(.L_15 - .L_14)
.L_14:
        /*003c*/ 	.word	0x00000000
        /*0040*/ 	.short	0x000a
        /*0042*/ 	.short	0x0034
        /*0044*/ 	.byte	0x00, 0xf0, 0x11, 0x00


	//----- nvinfo : EIATTR_KPARAM_INFO
	.align		4
.L_15:
        /*0048*/ 	.byte	0x04, 0x17
        /*004a*/ 	.short	(.L_17 - .L_16)
.L_16:
        /*004c*/ 	.word	0x00000000
        /*0050*/ 	.short	0x0009
        /*0052*/ 	.short	0x0030
        /*0054*/ 	.byte	0x00, 0xf0, 0x11, 0x00


	//----- nvinfo : EIATTR_KPARAM_INFO
	.align		4
.L_17:
        /*0058*/ 	.byte	0x04, 0x17
        /*005a*/ 	.short	(.L_19 - .L_18)
.L_18:
        /*005c*/ 	.word	0x00000000
        /*0060*/ 	.short	0x0008
        /*0062*/ 	.short	0x002c
        /*0064*/ 	.byte	0x00, 0xf0, 0x11, 0x00


	//----- nvinfo : EIATTR_KPARAM_INFO
	.align		4
.L_19:
        /*0068*/ 	.byte	0x04, 0x17
        /*006a*/ 	.short	(.L_21 - .L_20)
.L_20:
        /*006c*/ 	.word	0x00000000
        /*0070*/ 	.short	0x0007
        /*0072*/ 	.short	0x0028
        /*0074*/ 	.byte	0x00, 0xf0, 0x11, 0x00


	//----- nvinfo : EIATTR_KPARAM_INFO
	.align		4
.L_21:
        /*0078*/ 	.byte	0x04, 0x17
        /*007a*/ 	.short	(.L_23 - .L_22)
.L_22:
        /*007c*/ 	.word	0x00000000
        /*0080*/ 	.short	0x0006
        /*0082*/ 	.short	0x0024
        /*0084*/ 	.byte	0x00, 0xf0, 0x11, 0x00


	//----- nvinfo : EIATTR_KPARAM_INFO
	.align		4
.L_23:
        /*0088*/ 	.byte	0x04, 0x17
        /*008a*/ 	.short	(.L_25 - .L_24)
.L_24:
        /*008c*/ 	.word	0x00000000
        /*0090*/ 	.short	0x0005
        /*0092*/ 	.short	0x0020
        /*0094*/ 	.byte	0x00, 0xf0, 0x11, 0x00


	//----- nvinfo : EIATTR_KPARAM_INFO
	.align		4
.L_25:
        /*0098*/ 	.byte	0x04, 0x17
        /*009a*/ 	.short	(.L_27 - .L_26)
.L_26:
        /*009c*/ 	.word	0x00000000
        /*00a0*/ 	.short	0x0004
        /*00a2*/ 	.short	0x001c
        /*00a4*/ 	.byte	0x00, 0xf0, 0x11, 0x00


	//----- nvinfo : EIATTR_KPARAM_INFO
	.align		4
.L_27:
        /*00a8*/ 	.byte	0x04, 0x17
        /*00aa*/ 	.short	(.L_29 - .L_28)
.L_28:
        /*00ac*/ 	.word	0x00000000
        /*00b0*/ 	.short	0x0003
        /*00b2*/ 	.short	0x0018
        /*00b4*/ 	.byte	0x00, 0xf0, 0x11, 0x00


	//----- nvinfo : EIATTR_KPARAM_INFO
	.align		4
.L_29:
        /*00b8*/ 	.byte	0x04, 0x17
        /*00ba*/ 	.short	(.L_31 - .L_30)
.L_30:
        /*00bc*/ 	.word	0x00000000
        /*00c0*/ 	.short	0x0002
        /*00c2*/ 	.short	0x0010
        /*00c4*/ 	.byte	0x00, 0xf4, 0x21, 0x00


	//----- nvinfo : EIATTR_KPARAM_INFO
	.align		4
.L_31:
        /*00c8*/ 	.byte	0x04, 0x17
        /*00ca*/ 	.short	(.L_33 - .L_32)
.L_32:
        /*00cc*/ 	.word	0x00000000
        /*00d0*/ 	.short	0x0001
        /*00d2*/ 	.short	0x0008
        /*00d4*/ 	.byte	0x00, 0xf4, 0x21, 0x00


	//----- nvinfo : EIATTR_KPARAM_INFO
	.align		4
.L_33:
        /*00d8*/ 	.byte	0x04, 0x17
        /*00da*/ 	.short	(.L_35 - .L_34)
.L_34:
        /*00dc*/ 	.word	0x00000000
        /*00e0*/ 	.short	0x0000
        /*00e2*/ 	.short	0x0000
        /*00e4*/ 	.byte	0x00, 0xf4, 0x21, 0x00


	//----- nvinfo : EIATTR_SPARSE_MMA_MASK
	.align		4
.L_35:
        /*00e8*/ 	.byte	0x03, 0x50
        /*00ea*/ 	.short	0x0000


	//----- nvinfo : EIATTR_MAXREG_COUNT
	.align		4
        /*00ec*/ 	.byte	0x03, 0x1b
        /*00ee*/ 	.short	0x0080


	//----- nvinfo : EIATTR_NUM_BARRIERS
	.align		4
        /*00f0*/ 	.byte	0x02, 0x4c
        /*00f2*/ 	.byte	0x01
	.zero		1


	//----- nvinfo : EIATTR_ANNOTATIONS
	.align		4
        /*00f4*/ 	.byte	0x04, 0x55
        /*00f6*/ 	.short	(.L_37 - .L_36)


	//   ....[0]....
.L_36:
        /*00f8*/ 	.word	0x00000001
        /*00fc*/ 	.byte	0x80, 0x05, 0x00, 0x00, 0x01, 0x00, 0x00, 0x00, 0x90, 0x05, 0x00, 0x00, 0x01, 0x00, 0x00, 0x00
        /*010c*/ 	.byte	0x00, 0x06, 0x00, 0x00, 0x01, 0x00, 0x00, 0x00, 0xd0, 0x16, 0x00, 0x00, 0x01, 0x00, 0x00, 0x00
        /*011c*/ 	.byte	0xf0, 0x2d, 0x00, 0x00, 0x01, 0x00, 0x00, 0x00, 0x20, 0x2e, 0x00, 0x00, 0x01, 0x00, 0x00, 0x00
        /*012c*/ 	.byte	0x50, 0x2e, 0x00, 0x00


	//----- nvinfo : EIATTR_VRC_CTA_INIT_COUNT
	.align		4
.L_37:
        /*0130*/ 	.byte	0x02, 0x4a
	.zero		1
	.zero		1


	//----- nvinfo : EIATTR_EXIT_INSTR_OFFSETS
	.align		4
        /*0134*/ 	.byte	0x04, 0x1c
        /*0136*/ 	.short	(.L_39 - .L_38)


	//   ....[0]....
.L_38:
        /*0138*/ 	.word	0x00004490


	//   ....[1]....
        /*013c*/ 	.word	0x000044b0


	//----- nvinfo : EIATTR_REQNTID
	.align		4
.L_39:
        /*0140*/ 	.byte	0x04, 0x10
        /*0142*/ 	.short	(.L_41 - .L_40)
.L_40:
        /*0144*/ 	.word	0x00000200
        /*0148*/ 	.word	0x00000001
        /*014c*/ 	.word	0x00000001


	//----- nvinfo : EIATTR_CBANK_PARAM_SIZE
	.align		4
.L_41:
        /*0150*/ 	.byte	0x03, 0x19
        /*0152*/ 	.short	0x0050


	//----- nvinfo : EIATTR_PARAM_CBANK
	.align		4
        /*0154*/ 	.byte	0x04, 0x0a
        /*0156*/ 	.short	(.L_43 - .L_42)
	.align		4
.L_42:
        /*0158*/ 	.word	index@(.nv.constant0.matmul_kernel)
        /*015c*/ 	.short	0x0380
        /*015e*/ 	.short	0x0050


	//----- nvinfo : EIATTR_SW_WAR
	.align		4
.L_43:
        /*0160*/ 	.byte	0x04, 0x36
        /*0162*/ 	.short	(.L_45 - .L_44)
.L_44:
        /*0164*/ 	.word	0x00000008
.L_45:


//--------------------- .nv.compat                --------------------------
	.section	.nv.compat,"",@"SHT_CUDA_COMPAT_INFO"
	.align	4
        /*0000*/ 	.byte	0x02, 0x02, 0x02, 0x00, 0x02, 0x05, 0x05, 0x00, 0x02, 0x03, 0x00, 0x00, 0x02, 0x06, 0x01, 0x00


//--------------------- .nv.callgraph             --------------------------
	.section	.nv.callgraph,"",@"SHT_CUDA_CALLGRAPH"
	.align	4
	.sectionentsize	8
	.align		4
        /*0000*/ 	.word	0x00000000
	.align		4
        /*0004*/ 	.word	0xffffffff
	.align		4
        /*0008*/ 	.word	0x00000000
	.align		4
        /*000c*/ 	.word	0xfffffffe
	.align		4
        /*0010*/ 	.word	0x00000000
	.align		4
        /*0014*/ 	.word	0xfffffffd
	.align		4
        /*0018*/ 	.word	0x00000000
	.align		4
        /*001c*/ 	.word	0xfffffffc


//--------------------- .text.matmul_kernel       --------------------------
	.section	.text.matmul_kernel,"ax",@progbits
	.align	128
        .global         matmul_kernel
        .type           matmul_kernel,@function
        .size           matmul_kernel,(.L_x_4 - matmul_kernel)
        .other          matmul_kernel,@"STO_CUDA_ENTRY STV_DEFAULT"
matmul_kernel:
.text.matmul_kernel:
[----:B------:R-:W0:Y:S08]  /*0000*/  LDC R1, c[0x0][0x37c] ;  /* 0x0000df00ff017b82 */ /* 0x000e300000000800 */
[----:B------:R-:W1:Y:S01]  /*0010*/  LDC.64 R12, c[0x0][0x398] ;  /* 0x0000e600ff0c7b82 */ /* 0x000e620000000a00 */
[----:B------:R-:W2:Y:S01]  /*0020*/  S2R R5, SR_CTAID.X ;  /* 0x0000000000057919 */ /* 0x000ea20000002500 */
[----:B------:R-:W3:Y:S01]  /*0030*/  LDCU UR4, c[0x0][0x3a0] ;  /* 0x00007400ff0477ac */ /* 0x000ee20008000800 */
[----:B0-----:R-:W-:Y:S01]  /*0040*/  VIADD R1, R1, 0xfffffff0 ;  /* 0xfffffff001017836 */ /* 0x001fe20000000000 */
[----:B------:R-:W0:Y:S01]  /*0050*/  S2R R19, SR_TID.X ;  /* 0x0000000000137919 */ /* 0x000e220000002100 */
[----:B------:R-:W-:Y:S01]  /*0060*/  UMOV UR5, 0x400 ;  /* 0x0000040000057882 */ /* 0x000fe20000000000 */
[----:B------:R-:W4:Y:S02]  /*0070*/  LDCU.64 UR8, c[0x0][0x358] ;  /* 0x00006b00ff0877ac */ /* 0x000f240008000a00 */
[----:B------:R-:W5:Y:S01]  /*0080*/  S2UR UR6, SR_CgaCtaId ;  /* 0x00000000000679c3 */ /* 0x000f620000008800 */
[----:B------:R-:W0:Y:S01]  /*0090*/  LDCU UR7, c[0x0][0x3a0] ;  /* 0x00007400ff0777ac */ /* 0x000e220008000800 */
[----:B---3--:R-:W-:Y:S01]  /*00a0*/  UIADD3 UR4, UPT, UPT, UR4, 0x1f, URZ ;  /* 0x0000001f04047890 */ /* 0x008fe2000fffe0ff */
[----:B-1----:R-:W-:-:S03]  /*00b0*/  VIADD R0, R13, 0xff ;  /* 0x000000ff0d007836 */ /* 0x002fc60000000000 */
[----:B------:R-:W-:Y:S02]  /*00c0*/  UISETP.GT.AND UP0, UPT, UR4, 0x1f, UPT ;  /* 0x0000001f0400788c */ /* 0x000fe4000bf04270 */
[----:B------:R-:W-:Y:S01]  /*00d0*/  SHF.R.S32.HI R3, RZ, 0x1f, R0 ;  /* 0x0000001fff037819 */ /* 0x000fe20000011400 */
[----:B-----5:R-:W-:-:S03]  /*00e0*/  ULEA UR5, UR6, UR5, 0x18 ;  /* 0x0000000506057291 */ /* 0x020fc6000f8ec0ff */
[----:B------:R-:W-:Y:S02]  /*00f0*/  LEA.HI R3, R3, R0, RZ, 0x8 ;  /* 0x0000000003037211 */ /* 0x000fe400078f40ff */
[----:B--2---:R-:W-:Y:S02]  /*0100*/  IABS R8, R5 ;  /* 0x0000000500087213 */ /* 0x004fe40000000000 */
[----:B------:R-:W-:Y:S02]  /*0110*/  SHF.R.S32.HI R3, RZ, 0x8, R3 ;  /* 0x00000008ff037819 */ /* 0x000fe40000011403 */
[----:B0-----:R-:W-:Y:S02]  /*0120*/  SHF.R.U32.HI R16, RZ, 0x6, R19 ;  /* 0x00000006ff107819 */ /* 0x001fe40000011613 */
[----:B------:R-:W-:Y:S01]  /*0130*/  LEA.HI R17, R19, 0x8, RZ, 0x1a ;  /* 0x0000000813117811 */ /* 0x000fe200078fd0ff */
[----:B------:R-:W-:Y:S01]  /*0140*/  IMAD.SHL.U32 R4, R3, 0x8, RZ ;  /* 0x0000000803047824 */ /* 0x000fe200078e00ff */
[----:B------:R-:W-:-:S02]  /*0150*/  SGXT.U32 R16, R16, 0x3 ;  /* 0x000000031010781a */ /* 0x000fc40000000000 */
[----:B------:R-:W-:Y:S02]  /*0160*/  LEA.HI R18, R19, 0x18, RZ, 0x1a ;  /* 0x0000001813127811 */ /* 0x000fe400078fd0ff */
[-C--:B------:R-:W-:Y:S02]  /*0170*/  IABS R7, R4.reuse ;  /* 0x0000000400077213 */ /* 0x080fe40000000000 */
[----:B------:R-:W-:Y:S02]  /*0180*/  IABS R10, R4 ;  /* 0x00000004000a7213 */ /* 0x000fe40000000000 */
[----:B------:R-:W0:Y:S01]  /*0190*/  I2F.RP R0, R7 ;  /* 0x0000000700007306 */ /* 0x000e220000209400 */
[----:B------:R-:W-:-:S07]  /*01a0*/  LOP3.LUT R124, R16, 0x10, RZ, 0xfc, !PT ;  /* 0x00000010107c7812 */ /* 0x000fce00078efcff */
[----:B0-----:R-:W0:Y:S02]  /*01b0*/  MUFU.RCP R0, R0 ;  /* 0x0000000000007308 */ /* 0x001e240000001000 */
[----:B0-----:R-:W-:Y:S02]  /*01c0*/  VIADD R2, R0, 0xffffffe ;  /* 0x0ffffffe00027836 */ /* 0x001fe40000000000 */
[----:B------:R-:W-:-:S04]  /*01d0*/  IMAD.MOV R0, RZ, RZ, -R10 ;  /* 0x000000ffff007224 */ /* 0x000fc800078e0a0a */
[----:B------:R0:W1:Y:S02]  /*01e0*/  F2I.FTZ.U32.TRUNC.NTZ R3, R2 ;  /* 0x0000000200037305 */ /* 0x000064000021f000 */
[----:B0-----:R-:W-:Y:S02]  /*01f0*/  IMAD.MOV.U32 R2, RZ, RZ, RZ ;  /* 0x000000ffff027224 */ /* 0x001fe400078e00ff */
[----:B-1----:R-:W-:-:S04]  /*0200*/  IMAD.MOV R6, RZ, RZ, -R3 ;  /* 0x000000ffff067224 */ /* 0x002fc800078e0a03 */
[----:B------:R-:W-:Y:S02]  /*0210*/  IMAD R9, R6, R7, RZ ;  /* 0x0000000706097224 */ /* 0x000fe400078e02ff */
[----:B------:R-:W-:Y:S02]  /*0220*/  IMAD.MOV.U32 R6, RZ, RZ, R8 ;  /* 0x000000ffff067224 */ /* 0x000fe400078e0008 */
[----:B------:R-:W-:-:S06]  /*0230*/  IMAD.HI.U32 R3, R3, R9, R2 ;  /* 0x0000000903037227 */ /* 0x000fcc00078e0002 */
[----:B------:R-:W-:-:S04]  /*0240*/  IMAD.HI.U32 R3, R3, R6, RZ ;  /* 0x0000000603037227 */ /* 0x000fc800078e00ff */
[----:B------:R-:W-:-:S05]  /*0250*/  IMAD R0, R3, R0, R6 ;  /* 0x0000000003007224 */ /* 0x000fca00078e0206 */
[----:B------:R-:W-:-:S13]  /*0260*/  ISETP.GT.U32.AND P1, PT, R7, R0, PT ;  /* 0x000000000700720c */ /* 0x000fda0003f24070 */
[----:B------:R-:W-:Y:S02]  /*0270*/  @!P1 IMAD.IADD R0, R0, 0x1, -R7 ;  /* 0x0000000100009824 */ /* 0x000fe400078e0a07 */
[----:B------:R-:W-:Y:S01]  /*0280*/  @!P1 VIADD R3, R3, 0x1 ;  /* 0x0000000103039836 */ /* 0x000fe20000000000 */
[----:B------:R-:W-:Y:S02]  /*0290*/  ISETP.NE.AND P1, PT, R4, RZ, PT ;  /* 0x000000ff0400720c */ /* 0x000fe40003f25270 */
[----:B------:R-:W-:Y:S02]  /*02a0*/  ISETP.GE.U32.AND P0, PT, R0, R7, PT ;  /* 0x000000070000720c */ /* 0x000fe40003f06070 */
[----:B------:R-:W-:-:S04]  /*02b0*/  LOP3.LUT R0, R5, R4, RZ, 0x3c, !PT ;  /* 0x0000000405007212 */ /* 0x000fc800078e3cff */
[----:B------:R-:W-:Y:S01]  /*02c0*/  ISETP.GE.AND P2, PT, R0, RZ, PT ;  /* 0x000000ff0000720c */ /* 0x000fe20003f46270 */
[----:B------:R-:W-:-:S06]  /*02d0*/  VIADD R0, R12, 0x3f ;  /* 0x0000003f0c007836 */ /* 0x000fcc0000000000 */
[----:B------:R-:W-:-:S04]  /*02e0*/  @P0 VIADD R3, R3, 0x1 ;  /* 0x0000000103030836 */ /* 0x000fc80000000000 */
[----:B------:R-:W-:Y:S01]  /*02f0*/  IMAD.MOV.U32 R2, RZ, RZ, R3 ;  /* 0x000000ffff027224 */ /* 0x000fe200078e0003 */
[----:B------:R-:W-:-:S03]  /*0300*/  SHF.R.S32.HI R3, RZ, 0x1f, R0 ;  /* 0x0000001fff037819 */ /* 0x000fc60000011400 */
[----:B------:R-:W-:Y:S01]  /*0310*/  @!P2 IMAD.MOV R2, RZ, RZ, -R2 ;  /* 0x000000ffff02a224 */ /* 0x000fe200078e0a02 */
[----:B------:R-:W-:Y:S02]  /*0320*/  @!P1 LOP3.LUT R2, RZ, R4, RZ, 0x33, !PT ;  /* 0x00000004ff029212 */ /* 0x000fe400078e33ff */
[----:B------:R-:W-:-:S03]  /*0330*/  LEA.HI R3, R3, R0, RZ, 0x6 ;  /* 0x0000000003037211 */ /* 0x000fc600078f30ff */
[----:B------:R-:W-:Y:S02]  /*0340*/  IMAD.SHL.U32 R6, R2, 0x8, RZ ;  /* 0x0000000802067824 */ /* 0x000fe400078e00ff */
[----:B------:R-:W-:-:S03]  /*0350*/  IMAD.MOV R2, RZ, RZ, -R2 ;  /* 0x000000ffff027224 */ /* 0x000fc600078e0a02 */
[----:B------:R-:W-:Y:S01]  /*0360*/  LEA.HI.SX32 R3, R3, -R6, 0x1a ;  /* 0x8000000603037211 */ /* 0x000fe200078fd2ff */
[----:B------:R-:W-:-:S03]  /*0370*/  IMAD R4, R4, R2, R5 ;  /* 0x0000000204047224 */ /* 0x000fc600078e0205 */
[----:B------:R-:W-:Y:S02]  /*0380*/  VIMNMX R11, PT, PT, R3, 0x8, PT ;  /* 0x00000008030b7848 */ /* 0x000fe40003fe0100 */
[----:B------:R-:W-:Y:S02]  /*0390*/  IABS R9, R4 ;  /* 0x0000000400097213 */ /* 0x000fe40000000000 */
[----:B------:R-:W-:-:S04]  /*03a0*/  IABS R7, R11 ;  /* 0x0000000b00077213 */ /* 0x000fc80000000000 */
[----:B------:R-:W0:Y:S08]  /*03b0*/  I2F.RP R0, R7 ;  /* 0x0000000700007306 */ /* 0x000e300000209400 */
[----:B0-----:R-:W0:Y:S02]  /*03c0*/  MUFU.RCP R0, R0 ;  /* 0x0000000000007308 */ /* 0x001e240000001000 */
[----:B0-----:R-:W-:-:S06]  /*03d0*/  VIADD R3, R0, 0xffffffe ;  /* 0x0ffffffe00037836 */ /* 0x001fcc0000000000 */
[----:B------:R-:W0:Y:S02]  /*03e0*/  F2I.FTZ.U32.TRUNC.NTZ R3, R3 ;  /* 0x0000000300037305 */ /* 0x000e24000021f000 */
[----:B0-----:R-:W-:-:S04]  /*03f0*/  IMAD.MOV R8, RZ, RZ, -R3 ;  /* 0x000000ffff087224 */ /* 0x001fc800078e0a03 */
[----:B------:R-:W-:Y:S01]  /*0400*/  IMAD.MOV.U32 R2, RZ, RZ, R8 ;  /* 0x000000ffff027224 */ /* 0x000fe200078e0008 */
[----:B------:R-:W-:-:S03]  /*0410*/  IABS R8, R11 ;  /* 0x0000000b00087213 */ /* 0x000fc60000000000 */
[----:B------:R-:W-:Y:S02]  /*0420*/  IMAD R5, R2, R7, RZ ;  /* 0x0000000702057224 */ /* 0x000fe400078e02ff */
[----:B------:R-:W-:Y:S02]  /*0430*/  IMAD.MOV.U32 R2, RZ, RZ, RZ ;  /* 0x000000ffff027224 */ /* 0x000fe400078e00ff */
[----:B------:R-:W-:Y:S02]  /*0440*/  IMAD.MOV R0, RZ, RZ, -R8 ;  /* 0x000000ffff007224 */ /* 0x000fe400078e0a08 */
[----:B------:R-:W-:Y:S01]  /*0450*/  IMAD.HI.U32 R2, R3, R5, R2 ;  /* 0x0000000503027227 */ /* 0x000fe200078e0002 */
[----:B------:R-:W-:-:S05]  /*0460*/  LOP3.LUT R3, R19, 0x3f, RZ, 0xc0, !PT ;  /* 0x0000003f13037812 */ /* 0x000fca00078ec0ff */
        /* <DEDUP_REMOVED lines=8> */
[----:B------:R-:W-:-:S07]  /*04f0*/  ISETP.GE.AND P2, PT, R0, RZ, PT ;  /* 0x000000ff0000720c */ /* 0x000fce0003f46270 */
[----:B------:R-:W-:-:S06]  /*0500*/  @P0 VIADD R2, R2, 0x1 ;  /* 0x0000000102020836 */ /* 0x000fcc0000000000 */
[----:B------:R-:W-:Y:S01]  /*0510*/  @!P2 IMAD.MOV R2, RZ, RZ, -R2 ;  /* 0x000000ffff02a224 */ /* 0x000fe200078e0a02 */
[----:B------:R-:W-:-:S05]  /*0520*/  @!P1 LOP3.LUT R2, RZ, R11, RZ, 0x33, !PT ;  /* 0x0000000bff029212 */ /* 0x000fca00078e33ff */
[----:B------:R-:W-:Y:S02]  /*0530*/  IMAD.MOV R0, RZ, RZ, -R2 ;  /* 0x000000ffff007224 */ /* 0x000fe400078e0a02 */
[----:B------:R-:W-:Y:S02]  /*0540*/  IMAD.SHL.U32 R15, R2, 0x100, RZ ;  /* 0x00000100020f7824 */ /* 0x000fe400078e00ff */
[----:B------:R-:W-:-:S04]  /*0550*/  IMAD R0, R11, R0, R4 ;  /* 0x000000000b007224 */ /* 0x000fc800078e0204 */
[----:B------:R-:W-:-:S04]  /*0560*/  IMAD.IADD R0, R6, 0x1, R0 ;  /* 0x0000000106007824 */ /* 0x000fc800078e0200 */
[----:B------:R-:W-:-:S05]  /*0570*/  IMAD R56, R0, 0x40, R3 ;  /* 0x0000004000387824 */ /* 0x000fca00078e0203 */
[----:B------:R0:W-:Y:S04]  /*0580*/  STL [R1+0x4], R56 ;  /* 0x0000043801007387 */ /* 0x0001e80000100800 */
[----:B------:R0:W-:Y:S01]  /*0590*/  STL [R1], R15 ;  /* 0x0000000f01007387 */ /* 0x0001e20000100800 */
[----:B----4-:R-:W-:Y:S05]  /*05a0*/  BRA.U UP0, `(.L_x_0) ;  /* 0x00000001004c7547 */ /* 0x010fea000b800000 */
[----:B------:R-:W-:Y:S02]  /*05b0*/  SHF.R.U32.HI R0, RZ, 0x2, R19 ;  /* 0x00000002ff007819 */ /* 0x000fe40000011613 */
[----:B------:R-:W-:Y:S02]  /*05c0*/  CS2R R52, SRZ ;  /* 0x0000000000347805 */ /* 0x000fe4000001ff00 */
[----:B------:R-:W-:Y:S02]  /*05d0*/  CS2R R54, SRZ ;  /* 0x0000000000367805 */ /* 0x000fe4000001ff00 */
[----:B------:R-:W-:Y:S02]  /*05e0*/  CS2R R48, SRZ ;  /* 0x0000000000307805 */ /* 0x000fe4000001ff00 */
[----:B------:R-:W-:Y:S01]  /*05f0*/  CS2R R50, SRZ ;  /* 0x0000000000327805 */ /* 0x000fe2000001ff00 */
[----:B------:R1:W-:Y:S01]  /*0600*/  STL [R1+0x8], R0 ;  /* 0x0000080001007387 */ /* 0x0003e20000100800 */
[----:B------:R-:W-:-:S02]  /*0610*/  CS2R R44, SRZ ;  /* 0x00000000002c7805 */ /* 0x000fc4000001ff00 */
[----:B------:R-:W-:Y:S02]  /*0620*/  CS2R R46, SRZ ;  /* 0x00000000002e7805 */ /* 0x000fe4000001ff00 */
[----:B------:R-:W-:Y:S02]  /*0630*/  CS2R R40, SRZ ;  /* 0x0000000000287805 */ /* 0x000fe4000001ff00 */
[----:B------:R-:W-:Y:S02]  /*0640*/  CS2R R42, SRZ ;  /* 0x00000000002a7805 */ /* 0x000fe4000001ff00 */
[----:B------:R-:W-:Y:S02]  /*0650*/  CS2R R36, SRZ ;  /* 0x0000000000247805 */ /* 0x000fe4000001ff00 */
[----:B------:R-:W-:Y:S02]  /*0660*/  CS2R R38, SRZ ;  /* 0x0000000000267805 */ /* 0x000fe4000001ff00 */
[----:B------:R-:W-:-:S02]  /*0670*/  CS2R R32, SRZ ;  /* 0x0000000000207805 */ /* 0x000fc4000001ff00 */
[----:B------:R-:W-:Y:S02]  /*0680*/  CS2R R34, SRZ ;  /* 0x0000000000227805 */ /* 0x000fe4000001ff00 */
[----:B------:R-:W-:Y:S02]  /*0690*/  CS2R R28, SRZ ;  /* 0x00000000001c7805 */ /* 0x000fe4000001ff00 */
[----:B------:R-:W-:Y:S02]  /*06a0*/  CS2R R30, SRZ ;  /* 0x00000000001e7805 */ /* 0x000fe4000001ff00 */
[----:B------:R-:W-:Y:S02]  /*06b0*/  CS2R R24, SRZ ;  /* 0x0000000000187805 */ /* 0x000fe4000001ff00 */
[----:B------:R-:W-:Y:S01]  /*06c0*/  CS2R R26, SRZ ;  /* 0x00000000001a7805 */ /* 0x000fe2000001ff00 */
[----:B-1----:R-:W-:Y:S06]  /*06d0*/  BRA `(.L_x_1) ;  /* 0x0000002400c47947 */ /* 0x002fec0003800000 */
.L_x_0:
[----:B------:R-:W-:Y:S01]  /*06e0*/  IABS R10, R12 ;  /* 0x0000000c000a7213 */ /* 0x000fe20000000000 */
[C---:B------:R-:W-:Y:S01]  /*06f0*/  IMAD.SHL.U32 R43, R19.reuse, 0x2, RZ ;  /* 0x00000002132b7824 */ /* 0x040fe200078e00ff */
[----:B------:R-:W-:Y:S01]  /*0700*/  IABS R0, R13 ;  /* 0x0000000d00007213 */ /* 0x000fe20000000000 */
[----:B------:R-:W1:Y:S01]  /*0710*/  LDCU UR10, c[0x0][0x3b0] ;  /* 0x00007600ff0a77ac */ /* 0x000e620008000800 */
[----:B------:R-:W2:Y:S01]  /*0720*/  I2F.RP R7, R10 ;  /* 0x0000000a00077306 */ /* 0x000ea20000209400 */
[C---:B------:R-:W-:Y:S02]  /*0730*/  LEA.HI R14, R19.reuse, R15, RZ, 0x1b ;  /* 0x0000000f130e7211 */ /* 0x040fe400078fd8ff */
[----:B------:R-:W-:Y:S02]  /*0740*/  CS2R R52, SRZ ;  /* 0x0000000000347805 */ /* 0x000fe4000001ff00 */
[----:B------:R-:W-:Y:S01]  /*0750*/  IABS R11, R56 ;  /* 0x00000038000b7213 */ /* 0x000fe20000000000 */
[----:B------:R-:W3:Y:S01]  /*0760*/  LDCU UR11, c[0x0][0x3a4] ;  /* 0x00007480ff0b77ac */ /* 0x000ee20008000800 */
[----:B------:R-:W-:Y:S01]  /*0770*/  ISETP.GE.AND P1, PT, R56, RZ, PT ;  /* 0x000000ff3800720c */ /* 0x000fe20003f26270 */
[C---:B------:R-:W-:Y:S01]  /*0780*/  VIADD R8, R14.reuse, 0xf0 ;  /* 0x000000f00e087836 */ /* 0x040fe20000000000 */
[----:B------:R-:W-:Y:S01]  /*0790*/  LOP3.LUT R91, R19, 0x1f, RZ, 0xc0, !PT ;  /* 0x0000001f135b7812 */ /* 0x000fe200078ec0ff */
[----:B------:R-:W4:Y:S01]  /*07a0*/  I2F.RP R6, R0 ;  /* 0x0000000000067306 */ /* 0x000f220000209400 */
[----:B------:R-:W-:Y:S01]  /*07b0*/  VIADD R21, R14, 0xd0 ;  /* 0x000000d00e157836 */ /* 0x000fe20000000000 */
[----:B------:R-:W5:Y:S01]  /*07c0*/  LDCU.128 UR12, c[0x0][0x380] ;  /* 0x00007000ff0c77ac */ /* 0x000f620008000c00 */
[----:B------:R-:W-:-:S02]  /*07d0*/  ISETP.GE.AND P4, PT, R8, RZ, PT ;  /* 0x000000ff0800720c */ /* 0x000fc40003f86270 */
[----:B------:R-:W-:Y:S02]  /*07e0*/  CS2R R54, SRZ ;  /* 0x0000000000367805 */ /* 0x000fe4000001ff00 */
[----:B------:R-:W-:Y:S02]  /*07f0*/  CS2R R48, SRZ ;  /* 0x0000000000307805 */ /* 0x000fe4000001ff00 */
[----:B------:R-:W-:Y:S01]  /*0800*/  ISETP.GE.AND P2, PT, R21, RZ, PT ;  /* 0x000000ff1500720c */ /* 0x000fe20003f46270 */
[----:B------:R-:W-:Y:S01]  /*0810*/  USHF.R.S32.HI UR6, URZ, 0x1f, UR4 ;  /* 0x0000001fff067899 */ /* 0x000fe20008011404 */
[----:B--2---:R-:W2:Y:S01]  /*0820*/  MUFU.RCP R7, R7 ;  /* 0x0000000700077308 */ /* 0x004ea20000001000 */
[----:B------:R-:W-:Y:S02]  /*0830*/  CS2R R50, SRZ ;  /* 0x0000000000327805 */ /* 0x000fe4000001ff00 */
[----:B------:R-:W-:Y:S01]  /*0840*/  CS2R R46, SRZ ;  /* 0x00000000002e7805 */ /* 0x000fe2000001ff00 */
[----:B------:R-:W-:-:S04]  /*0850*/  ULEA.HI UR6, UR6, UR4, URZ, 0x5 ;  /* 0x0000000406067291 */ /* 0x000fc8000f8f28ff */
[----:B------:R-:W-:Y:S01]  /*0860*/  USHF.R.S32.HI UR6, URZ, 0x5, UR6 ;  /* 0x00000005ff067899 */ /* 0x000fe20008011406 */
[----:B----4-:R-:W4:Y:S01]  /*0870*/  MUFU.RCP R6, R6 ;  /* 0x0000000600067308 */ /* 0x010f220000001000 */
[----:B--2---:R-:W-:-:S07]  /*0880*/  VIADD R2, R7, 0xffffffe ;  /* 0x0ffffffe07027836 */ /* 0x004fce0000000000 */
[----:B------:R2:W0:Y:S01]  /*0890*/  F2I.FTZ.U32.TRUNC.NTZ R3, R2 ;  /* 0x0000000200037305 */ /* 0x000422000021f000 */
[----:B----4-:R-:W-:Y:S01]  /*08a0*/  VIADD R4, R6, 0xffffffe ;  /* 0x0ffffffe06047836 */ /* 0x010fe20000000000 */
[----:B------:R-:W-:-:S06]  /*08b0*/  SHF.R.U32.HI R6, RZ, 0x5, R19 ;  /* 0x00000005ff067819 */ /* 0x000fcc0000011613 */
[----:B------:R4:W1:Y:S01]  /*08c0*/  F2I.FTZ.U32.TRUNC.NTZ R5, R4 ;  /* 0x0000000400057305 */ /* 0x000862000021f000 */
[----:B--2---:R-:W-:Y:S02]  /*08d0*/  IMAD.MOV.U32 R2, RZ, RZ, RZ ;  /* 0x000000ffff027224 */ /* 0x004fe400078e00ff */
[----:B0-----:R-:W-:Y:S02]  /*08e0*/  IMAD.MOV R9, RZ, RZ, -R3 ;  /* 0x000000ffff097224 */ /* 0x001fe400078e0a03 */
[----:B----4-:R-:W-:Y:S02]  /*08f0*/  IMAD.MOV.U32 R4, RZ, RZ, RZ ;  /* 0x000000ffff047224 */ /* 0x010fe400078e00ff */
[----:B------:R-:W-:-:S04]  /*0900*/  IMAD R9, R9, R10, RZ ;  /* 0x0000000a09097224 */ /* 0x000fc800078e02ff */
[----:B------:R-:W-:Y:S01]  /*0910*/  IMAD.HI.U32 R3, R3, R9, R2 ;  /* 0x0000000903037227 */ /* 0x000fe200078e0002 */
[----:B------:R-:W-:-:S03]  /*0920*/  SGXT.U32 R2, R6, 0x4 ;  /* 0x000000040602781a */ /* 0x000fc60000000000 */
[----:B-1----:R-:W-:Y:S01]  /*0930*/  IMAD.MOV R7, RZ, RZ, -R5 ;  /* 0x000000ffff077224 */ /* 0x002fe200078e0a05 */
[----:B------:R-:W-:Y:S01]  /*0940*/  LOP3.LUT R2, R15, R2, RZ, 0xfc, !PT ;  /* 0x000000020f027212 */ /* 0x000fe200078efcff */
[----:B------:R-:W-:Y:S01]  /*0950*/  IMAD.HI.U32 R3, R3, R11, RZ ;  /* 0x0000000b03037227 */ /* 0x000fe200078e00ff */
[----:B------:R-:W-:Y:S02]  /*0960*/  IABS R15, R21 ;  /* 0x00000015000f7213 */ /* 0x000fe40000000000 */
[C---:B------:R-:W-:Y:S01]  /*0970*/  LOP3.LUT R20, R2.reuse, 0xe0, RZ, 0xfc, !PT ;  /* 0x000000e002147812 */ /* 0x040fe200078efcff */
[----:B------:R-:W-:Y:S01]  /*0980*/  IMAD R7, R7, R0, RZ ;  /* 0x0000000007077224 */ /* 0x000fe200078e02ff */
[----:B------:R-:W-:Y:S01]  /*0990*/  LOP3.LUT R22, R2, 0xc0, RZ, 0xfc, !PT ;  /* 0x000000c002167812 */ /* 0x000fe200078efcff */
[----:B------:R-:W-:Y:S01]  /*09a0*/  IMAD.MOV R3, RZ, RZ, -R3 ;  /* 0x000000ffff037224 */ /* 0x000fe200078e0a03 */
[----:B------:R-:W-:Y:S01]  /*09b0*/  IABS R9, R20 ;  /* 0x0000001400097213 */ /* 0x000fe20000000000 */
[----:B------:R-:W-:Y:S01]  /*09c0*/  IMAD.HI.U32 R4, R5, R7, R4 ;  /* 0x0000000705047227 */ /* 0x000fe200078e0004 */
[----:B------:R-:W-:-:S02]  /*09d0*/  IABS R7, R8 ;  /* 0x0000000800077213 */ /* 0x000fc40000000000 */
[----:B------:R-:W-:Y:S01]  /*09e0*/  LOP3.LUT R24, R2, 0xa0, RZ, 0xfc, !PT ;  /* 0x000000a002187812 */ /* 0x000fe200078efcff */
[----:B------:R-:W-:Y:S01]  /*09f0*/  IMAD R11, R10, R3, R11 ;  /* 0x000000030a0b7224 */ /* 0x000fe200078e020b */
[----:B------:R-:W-:Y:S01]  /*0a00*/  IABS R41, R2 ;  /* 0x0000000200297213 */ /* 0x000fe20000000000 */
[----:B------:R-:W-:Y:S01]  /*0a10*/  IMAD.HI.U32 R3, R4, R7, RZ ;  /* 0x0000000704037227 */ /* 0x000fe200078e00ff */
[----:B------:R-:W-:Y:S02]  /*0a20*/  IABS R23, R24 ;  /* 0x0000001800177213 */ /* 0x000fe40000000000 */
[----:B------:R-:W-:Y:S01]  /*0a30*/  ISETP.GT.U32.AND P0, PT, R10, R11, PT ;  /* 0x0000000b0a00720c */ /* 0x000fe20003f04070 */
[----:B------:R-:W-:-:S04]  /*0a40*/  IMAD.HI.U32 R5, R4, R9, RZ ;  /* 0x0000000904057227 */ /* 0x000fc800078e00ff */
[----:B------:R-:W-:Y:S02]  /*0a50*/  IMAD.MOV R3, RZ, RZ, -R3 ;  /* 0x000000ffff037224 */ /* 0x000fe400078e0a03 */
[----:B------:R-:W-:Y:S02]  /*0a60*/  IMAD.MOV R8, RZ, RZ, -R5 ;  /* 0x000000ffff087224 */ /* 0x000fe400078e0a05 */
[C---:B------:R-:W-:Y:S02]  /*0a70*/  IMAD R5, R0.reuse, R3, R7 ;  /* 0x0000000300057224 */ /* 0x040fe400078e0207 */
[C---:B------:R-:W-:Y:S02]  /*0a80*/  IMAD R7, R0.reuse, R8, R9 ;  /* 0x0000000800077224 */ /* 0x040fe400078e0209 */
[----:B------:R-:W-:Y:S01]  /*0a90*/  @!P0 IMAD.IADD R11, R11, 0x1, -R10 ;  /* 0x000000010b0b8824 */ /* 0x000fe200078e0a0a */
[----:B------:R-:W-:Y:S01]  /*0aa0*/  ISETP.GT.U32.AND P3, PT, R0, R5, PT ;  /* 0x000000050000720c */ /* 0x000fe20003f64070 */
[----:B------:R-:W-:Y:S01]  /*0ab0*/  IMAD.HI.U32 R6, R4, R15, RZ ;  /* 0x0000000f04067227 */ /* 0x000fe200078e00ff */
[----:B------:R-:W-:-:S02]  /*0ac0*/  ISETP.GT.U32.AND P6, PT, R0, R7, PT ;  /* 0x000000070000720c */ /* 0x000fc40003fc4070 */
[----:B------:R-:W-:Y:S01]  /*0ad0*/  ISETP.GT.U32.AND P0, PT, R10, R11, PT ;  /* 0x0000000b0a00720c */ /* 0x000fe20003f04070 */
[----:B------:R-:W-:Y:S02]  /*0ae0*/  IMAD.MOV R6, RZ, RZ, -R6 ;  /* 0x000000ffff067224 */ /* 0x000fe400078e0a06 */
[----:B------:R-:W-:Y:S02]  /*0af0*/  VIADD R3, R14, 0xb0 ;  /* 0x000000b00e037836 */ /* 0x000fe40000000000 */
[----:B------:R-:W-:Y:S01]  /*0b00*/  IMAD R9, R0, R6, R15 ;  /* 0x0000000600097224 */ /* 0x000fe200078e020f */
[----:B------:R-:W-:Y:S02]  /*0b10*/  IABS R15, R22 ;  /* 0x00000016000f7213 */ /* 0x000fe40000000000 */
[----:B------:R-:W-:Y:S01]  /*0b20*/  IABS R21, R3 ;  /* 0x0000000300157213 */ /* 0x000fe20000000000 */
[--C-:B------:R-:W-:Y:S01]  /*0b30*/  @!P3 IMAD.IADD R5, R5, 0x1, -R0.reuse ;  /* 0x000000010505b824 */ /* 0x100fe200078e0a00 */
[----:B------:R-:W-:Y:S01]  /*0b40*/  ISETP.GE.AND P5, PT, R3, RZ, PT ;  /* 0x000000ff0300720c */ /* 0x000fe20003fa6270 */
[----:B------:R-:W-:-:S02]  /*0b50*/  @!P6 IMAD.IADD R7, R7, 0x1, -R0 ;  /* 0x000000010707e824 */ /* 0x000fc400078e0a00 */
[----:B------:R-:W-:Y:S01]  /*0b60*/  IMAD.HI.U32 R6, R4, R15, RZ ;  /* 0x0000000f04067227 */ /* 0x000fe200078e00ff */
[C---:B------:R-:W-:Y:S02]  /*0b70*/  ISETP.GT.U32.AND P6, PT, R0.reuse, R5, PT ;  /* 0x000000050000720c */ /* 0x040fe40003fc4070 */
[----:B------:R-:W-:Y:S01]  /*0b80*/  ISETP.GT.U32.AND P3, PT, R0, R7, PT ;  /* 0x000000070000720c */ /* 0x000fe20003f64070 */
[----:B------:R-:W-:-:S04]  /*0b90*/  IMAD.HI.U32 R8, R4, R21, RZ ;  /* 0x0000001504087227 */ /* 0x000fc800078e00ff */
[----:B------:R-:W-:Y:S01]  /*0ba0*/  @!P0 IMAD.IADD R11, R11, 0x1, -R10 ;  /* 0x000000010b0b8824 */ /* 0x000fe200078e0a0a */
[----:B------:R-:W-:Y:S01]  /*0bb0*/  ISETP.NE.AND P0, PT, R12, RZ, PT ;  /* 0x000000ff0c00720c */ /* 0x000fe20003f05270 */
[----:B------:R-:W-:Y:S02]  /*0bc0*/  IMAD.MOV R6, RZ, RZ, -R6 ;  /* 0x000000ffff067224 */ /* 0x000fe400078e0a06 */
[----:B------:R-:W-:Y:S02]  /*0bd0*/  IMAD.MOV R8, RZ, RZ, -R8 ;  /* 0x000000ffff087224 */ /* 0x000fe400078e0a08 */
[----:B------:R-:W-:Y:S02]  /*0be0*/  IMAD.MOV.U32 R3, RZ, RZ, R11 ;  /* 0x000000ffff037224 */ /* 0x000fe400078e000b */
[C---:B------:R-:W-:Y:S02]  /*0bf0*/  IMAD R11, R0.reuse, R6, R15 ;  /* 0x00000006000b7224 */ /* 0x040fe400078e020f */
[----:B------:R-:W-:-:S02]  /*0c00*/  IMAD R15, R0, R8, R21 ;  /* 0x00000008000f7224 */ /* 0x000fc400078e0215 */
[--C-:B------:R-:W-:Y:S01]  /*0c10*/  @!P6 IMAD.IADD R5, R5, 0x1, -R0.reuse ;  /* 0x000000010505e824 */ /* 0x100fe200078e0a00 */
[C---:B------:R-:W-:Y:S01]  /*0c20*/  ISETP.GT.U32.AND P6, PT, R0.reuse, R11, PT ;  /* 0x0000000b0000720c */ /* 0x040fe20003fc4070 */
[----:B------:R-:W-:Y:S01]  /*0c30*/  @!P1 IMAD.MOV R3, RZ, RZ, -R3 ;  /* 0x000000ffff039224 */ /* 0x000fe200078e0a03 */
[C---:B------:R-:W-:Y:S01]  /*0c40*/  ISETP.GT.U32.AND P1, PT, R0.reuse, R9, PT ;  /* 0x000000090000720c */ /* 0x040fe20003f24070 */
[----:B------:R-:W-:Y:S01]  /*0c50*/  @!P4 IMAD.MOV R5, RZ, RZ, -R5 ;  /* 0x000000ffff05c224 */ /* 0x000fe200078e0a05 */
[----:B------:R-:W-:Y:S01]  /*0c60*/  ISETP.GT.U32.AND P4, PT, R0, R15, PT ;  /* 0x0000000f0000720c */ /* 0x000fe20003f84070 */
[----:B------:R-:W-:Y:S01]  /*0c70*/  IMAD.HI.U32 R10, R4, R23, RZ ;  /* 0x00000017040a7227 */ /* 0x000fe200078e00ff */
[----:B------:R-:W-:Y:S02]  /*0c80*/  @!P0 LOP3.LUT R3, RZ, R12, RZ, 0x33, !PT ;  /* 0x0000000cff038212 */ /* 0x000fe400078e33ff */
[----:B------:R-:W-:Y:S01]  /*0c90*/  ISETP.GE.AND P0, PT, R20, RZ, PT ;  /* 0x000000ff1400720c */ /* 0x000fe20003f06270 */
[----:B------:R-:W-:Y:S01]  /*0ca0*/  VIADD R8, R14, 0x70 ;  /* 0x000000700e087836 */ /* 0x000fe20000000000 */
[----:B------:R-:W-:Y:S01]  /*0cb0*/  LOP3.LUT R20, R2, 0x80, RZ, 0xfc, !PT ;  /* 0x0000008002147812 */ /* 0x000fe200078efcff */
[----:B------:R-:W-:-:S02]  /*0cc0*/  @!P3 IMAD.IADD R7, R7, 0x1, -R0 ;  /* 0x000000010707b824 */ /* 0x000fc400078e0a00 */
[----:B------:R-:W-:Y:S01]  /*0cd0*/  IMAD.MOV R10, RZ, RZ, -R10 ;  /* 0x000000ffff0a7224 */ /* 0x000fe200078e0a0a */
[----:B------:R-:W-:Y:S01]  /*0ce0*/  IABS R25, R20 ;  /* 0x0000001400197213 */ /* 0x000fe20000000000 */
[--C-:B------:R-:W-:Y:S01]  /*0cf0*/  @!P1 IMAD.IADD R9, R9, 0x1, -R0.reuse ;  /* 0x0000000109099824 */ /* 0x100fe200078e0a00 */
[----:B------:R-:W-:Y:S01]  /*0d00*/  IABS R27, R8 ;  /* 0x00000008001b7213 */ /* 0x000fe20000000000 */
[----:B------:R-:W-:Y:S02]  /*0d10*/  @!P4 IMAD.IADD R15, R15, 0x1, -R0 ;  /* 0x000000010f0fc824 */ /* 0x000fe400078e0a00 */
[----:B------:R-:W-:Y:S01]  /*0d20*/  VIADD R6, R14, 0x90 ;  /* 0x000000900e067836 */ /* 0x000fe20000000000 */
[C---:B------:R-:W-:Y:S01]  /*0d30*/  ISETP.GT.U32.AND P3, PT, R0.reuse, R9, PT ;  /* 0x000000090000720c */ /* 0x040fe20003f64070 */
[----:B------:R-:W-:Y:S01]  /*0d40*/  @!P0 IMAD.MOV R7, RZ, RZ, -R7 ;  /* 0x000000ffff078224 */ /* 0x000fe200078e0a07 */
[C---:B------:R-:W-:Y:S01]  /*0d50*/  ISETP.GT.U32.AND P4, PT, R0.reuse, R15, PT ;  /* 0x0000000f0000720c */ /* 0x040fe20003f84070 */
[----:B------:R-:W-:Y:S01]  /*0d60*/  IMAD R21, R0, R10, R23 ;  /* 0x0000000a00157224 */ /* 0x000fe200078e0217 */
[----:B------:R-:W-:Y:S01]  /*0d70*/  ISETP.GE.AND P0, PT, R8, RZ, PT ;  /* 0x000000ff0800720c */ /* 0x000fe20003f06270 */
[----:B------:R-:W-:Y:S01]  /*0d80*/  IMAD.HI.U32 R8, R4, R25, RZ ;  /* 0x0000001904087227 */ /* 0x000fe200078e00ff */
[----:B------:R-:W-:-:S02]  /*0d90*/  IABS R23, R6 ;  /* 0x0000000600177213 */ /* 0x000fc40000000000 */
[----:B------:R-:W-:Y:S01]  /*0da0*/  ISETP.GE.AND P1, PT, R6, RZ, PT ;  /* 0x000000ff0600720c */ /* 0x000fe20003f26270 */
[----:B------:R-:W-:Y:S02]  /*0db0*/  IMAD.MOV R8, RZ, RZ, -R8 ;  /* 0x000000ffff087224 */ /* 0x000fe400078e0a08 */
[----:B------:R-:W-:Y:S02]  /*0dc0*/  @!P6 IMAD.IADD R11, R11, 0x1, -R0 ;  /* 0x000000010b0be824 */ /* 0x000fe400078e0a00 */
[----:B------:R-:W-:-:S03]  /*0dd0*/  IMAD.HI.U32 R6, R4, R23, RZ ;  /* 0x0000001704067227 */ /* 0x000fc600078e00ff */
[C---:B------:R-:W-:Y:S01]  /*0de0*/  ISETP.GT.U32.AND P6, PT, R0.reuse, R11, PT ;  /* 0x0000000b0000720c */ /* 0x040fe20003fc4070 */
[C---:B------:R-:W-:Y:S02]  /*0df0*/  IMAD R25, R0.reuse, R8, R25 ;  /* 0x0000000800197224 */ /* 0x040fe400078e0219 */
[--C-:B------:R-:W-:Y:S02]  /*0e00*/  @!P4 IMAD.IADD R15, R15, 0x1, -R0.reuse ;  /* 0x000000010f0fc824 */ /* 0x100fe400078e0a00 */
[----:B------:R-:W-:Y:S01]  /*0e10*/  @!P3 IMAD.IADD R9, R9, 0x1, -R0 ;  /* 0x000000010909b824 */ /* 0x000fe200078e0a00 */
[C---:B------:R-:W-:Y:S01]  /*0e20*/  ISETP.GT.U32.AND P3, PT, R0.reuse, R21, PT ;  /* 0x000000150000720c */ /* 0x040fe20003f64070 */
[----:B------:R-:W-:Y:S02]  /*0e30*/  IMAD.MOV R6, RZ, RZ, -R6 ;  /* 0x000000ffff067224 */ /* 0x000fe400078e0a06 */
[----:B------:R-:W-:Y:S01]  /*0e40*/  @!P5 IMAD.MOV R15, RZ, RZ, -R15 ;  /* 0x000000ffff0fd224 */ /* 0x000fe200078e0a0f */
[----:B------:R-:W-:Y:S01]  /*0e50*/  ISETP.GT.U32.AND P5, PT, R0, R25, PT ;  /* 0x000000190000720c */ /* 0x000fe20003fa4070 */
[----:B------:R-:W-:Y:S01]  /*0e60*/  @!P2 IMAD.MOV R9, RZ, RZ, -R9 ;  /* 0x000000ffff09a224 */ /* 0x000fe200078e0a09 */
[----:B------:R-:W-:Y:S01]  /*0e70*/  ISETP.GE.AND P2, PT, R22, RZ, PT ;  /* 0x000000ff1600720c */ /* 0x000fe20003f46270 */
[----:B------:R-:W-:Y:S01]  /*0e80*/  IMAD R23, R0, R6, R23 ;  /* 0x0000000600177224 */ /* 0x000fe200078e0217 */
[----:B------:R-:W-:Y:S01]  /*0e90*/  LOP3.LUT R22, R2, 0x60, RZ, 0xfc, !PT ;  /* 0x0000006002167812 */ /* 0x000fe200078efcff */
[--C-:B------:R-:W-:Y:S01]  /*0ea0*/  @!P6 IMAD.IADD R11, R11, 0x1, -R0.reuse ;  /* 0x000000010b0be824 */ /* 0x100fe200078e0a00 */
[----:B------:R-:W-:Y:S01]  /*0eb0*/  ISETP.GE.AND P6, PT, R24, RZ, PT ;  /* 0x000000ff1800720c */ /* 0x000fe20003fc6270 */
[----:B------:R-:W-:Y:S01]  /*0ec0*/  VIADD R6, R14, 0x50 ;  /* 0x000000500e067836 */ /* 0x000fe20000000000 */
[----:B------:R-:W-:Y:S01]  /*0ed0*/  ISETP.GT.U32.AND P4, PT, R0, R23, PT ;  /* 0x000000170000720c */ /* 0x000fe20003f84070 */
[----:B------:R-:W-:Y:S01]  /*0ee0*/  @!P3 IMAD.IADD R21, R21, 0x1, -R0 ;  /* 0x000000011515b824 */ /* 0x000fe200078e0a00 */
[----:B------:R-:W-:Y:S01]  /*0ef0*/  IABS R29, R22 ;  /* 0x00000016001d7213 */ /* 0x000fe20000000000 */
[----:B------:R-:W-:Y:S01]  /*0f00*/  IMAD.HI.U32 R10, R4, R27, RZ ;  /* 0x0000001b040a7227 */ /* 0x000fe200078e00ff */
[----:B------:R-:W-:-:S02]  /*0f10*/  IABS R31, R6 ;  /* 0x00000006001f7213 */ /* 0x000fc40000000000 */
[----:B------:R-:W-:Y:S01]  /*0f20*/  LOP3.LUT R24, R2, 0x40, RZ, 0xfc, !PT ;  /* 0x0000004002187812 */ /* 0x000fe200078efcff */
[--C-:B------:R-:W-:Y:S01]  /*0f30*/  @!P5 IMAD.IADD R25, R25, 0x1, -R0.reuse ;  /* 0x000000011919d824 */ /* 0x100fe200078e0a00 */
[----:B------:R-:W-:Y:S01]  /*0f40*/  ISETP.GT.U32.AND P3, PT, R0, R21, PT ;  /* 0x000000150000720c */ /* 0x000fe20003f64070 */
[----:B------:R-:W-:Y:S01]  /*0f50*/  @!P2 IMAD.MOV R11, RZ, RZ, -R11 ;  /* 0x000000ffff0ba224 */ /* 0x000fe200078e0a0b */
[----:B------:R-:W-:Y:S01]  /*0f60*/  ISETP.GE.AND P2, PT, R6, RZ, PT ;  /* 0x000000ff0600720c */ /* 0x000fe20003f46270 */
[----:B------:R-:W-:Y:S01]  /*0f70*/  IMAD.HI.U32 R6, R4, R29, RZ ;  /* 0x0000001d04067227 */ /* 0x000fe200078e00ff */
[----:B------:R-:W-:Y:S02]  /*0f80*/  ISETP.GT.U32.AND P5, PT, R0, R25, PT ;  /* 0x000000190000720c */ /* 0x000fe40003fa4070 */
[----:B------:R-:W-:Y:S01]  /*0f90*/  IABS R33, R24 ;  /* 0x0000001800217213 */ /* 0x000fe20000000000 */
[----:B------:R-:W-:Y:S02]  /*0fa0*/  @!P4 IMAD.IADD R23, R23, 0x1, -R0 ;  /* 0x000000011717c824 */ /* 0x000fe400078e0a00 */
[----:B------:R-:W-:-:S02]  /*0fb0*/  IMAD.MOV R6, RZ, RZ, -R6 ;  /* 0x000000ffff067224 */ /* 0x000fc400078e0a06 */
[----:B------:R-:W-:Y:S01]  /*0fc0*/  IMAD.MOV R10, RZ, RZ, -R10 ;  /* 0x000000ffff0a7224 */ /* 0x000fe200078e0a0a */
[C---:B------:R-:W-:Y:S01]  /*0fd0*/  ISETP.GT.U32.AND P4, PT, R0.reuse, R23, PT ;  /* 0x000000170000720c */ /* 0x040fe20003f84070 */
[C---:B------:R-:W-:Y:S02]  /*0fe0*/  IMAD R29, R0.reuse, R6, R29 ;  /* 0x00000006001d7224 */ /* 0x040fe400078e021d */
[C---:B------:R-:W-:Y:S02]  /*0ff0*/  IMAD R27, R0.reuse, R10, R27 ;  /* 0x0000000a001b7224 */ /* 0x040fe400078e021b */
[----:B------:R-:W-:Y:S01]  /*1000*/  @!P5 IMAD.IADD R25, R25, 0x1, -R0 ;  /* 0x000000011919d824 */ /* 0x000fe200078e0a00 */
[----:B------:R-:W-:Y:S01]  /*1010*/  ISETP.GT.U32.AND P5, PT, R0, R29, PT ;  /* 0x0000001d0000720c */ /* 0x000fe20003fa4070 */
[----:B------:R-:W-:-:S04]  /*1020*/  IMAD.HI.U32 R10, R4, R33, RZ ;  /* 0x00000021040a7227 */ /* 0x000fc800078e00ff */
[----:B------:R-:W-:Y:S02]  /*1030*/  IMAD.MOV R10, RZ, RZ, -R10 ;  /* 0x000000ffff0a7224 */ /* 0x000fe400078e0a0a */
[--C-:B------:R-:W-:Y:S01]  /*1040*/  @!P4 IMAD.IADD R23, R23, 0x1, -R0.reuse ;  /* 0x000000011717c824 */ /* 0x100fe200078e0a00 */
[----:B------:R-:W-:Y:S01]  /*1050*/  ISETP.GE.AND P4, PT, R20, RZ, PT ;  /* 0x000000ff1400720c */ /* 0x000fe20003f86270 */
[----:B------:R-:W-:Y:S01]  /*1060*/  VIADD R8, R14, 0x30 ;  /* 0x000000300e087836 */ /* 0x000fe20000000000 */
[----:B------:R-:W-:Y:S01]  /*1070*/  SHF.R.U32.HI R20, RZ, 0x4, R19 ;  /* 0x00000004ff147819 */ /* 0x000fe20000011613 */
[--C-:B------:R-:W-:Y:S02]  /*1080*/  @!P3 IMAD.IADD R21, R21, 0x1, -R0.reuse ;  /* 0x000000011515b824 */ /* 0x100fe400078e0a00 */
[----:B------:R-:W-:Y:S01]  /*1090*/  IMAD R33, R0, R10, R33 ;  /* 0x0000000a00217224 */ /* 0x000fe200078e0221 */
[----:B------:R-:W-:Y:S01]  /*10a0*/  ISETP.GE.AND P3, PT, R8, RZ, PT ;  /* 0x000000ff0800720c */ /* 0x000fe20003f66270 */
[----:B------:R-:W-:Y:S01]  /*10b0*/  @!P6 IMAD.MOV R21, RZ, RZ, -R21 ;  /* 0x000000ffff15e224 */ /* 0x000fe200078e0a15 */
[----:B------:R-:W-:Y:S01]  /*10c0*/  IABS R35, R8 ;  /* 0x0000000800237213 */ /* 0x000fe20000000000 */
[----:B------:R-:W-:Y:S01]  /*10d0*/  VIADD R6, R14, 0x10 ;  /* 0x000000100e067836 */ /* 0x000fe20000000000 */
[C---:B------:R-:W-:Y:S01]  /*10e0*/  ISETP.GT.U32.AND P6, PT, R0.reuse, R27, PT ;  /* 0x0000001b0000720c */ /* 0x040fe20003fc4070 */
[----:B------:R-:W-:Y:S01]  /*10f0*/  @!P5 IMAD.IADD R29, R29, 0x1, -R0 ;  /* 0x000000011d1dd824 */ /* 0x000fe200078e0a00 */
[----:B------:R-:W-:Y:S01]  /*1100*/  ISETP.GT.U32.AND P5, PT, R0, R33, PT ;  /* 0x000000210000720c */ /* 0x000fe20003fa4070 */
[----:B------:R-:W-:Y:S01]  /*1110*/  IMAD.HI.U32 R8, R4, R31, RZ ;  /* 0x0000001f04087227 */ /* 0x000fe200078e00ff */
[----:B------:R-:W-:-:S02]  /*1120*/  IABS R39, R6 ;  /* 0x0000000600277213 */ /* 0x000fc40000000000 */
[----:B------:R-:W-:Y:S01]  /*1130*/  LOP3.LUT R14, R2, 0x20, RZ, 0xfc, !PT ;  /* 0x00000020020e7812 */ /* 0x000fe200078efcff */
[----:B------:R-:W-:Y:S01]  /*1140*/  IMAD.MOV R8, RZ, RZ, -R8 ;  /* 0x000000ffff087224 */ /* 0x000fe200078e0a08 */
[----:B------:R-:W-:Y:S01]  /*1150*/  LOP3.LUT R90, R20, 0x18, RZ, 0xc0, !PT ;  /* 0x00000018145a7812 */ /* 0x000fe200078ec0ff */
[----:B------:R-:W-:Y:S01]  /*1160*/  @!P4 IMAD.MOV R25, RZ, RZ, -R25 ;  /* 0x000000ffff19c224 */ /* 0x000fe200078e0a19 */
[C---:B------:R-:W-:Y:S01]  /*1170*/  ISETP.GT.U32.AND P4, PT, R0.reuse, R29, PT ;  /* 0x0000001d0000720c */ /* 0x040fe20003f84070 */
[----:B------:R-:W-:Y:S01]  /*1180*/  IMAD R31, R0, R8, R31 ;  /* 0x00000008001f7224 */ /* 0x000fe200078e021f */
[----:B------:R-:W-:Y:S01]  /*1190*/  IABS R37, R14 ;  /* 0x0000000e00257213 */ /* 0x000fe20000000000 */
[----:B------:R-:W-:Y:S01]  /*11a0*/  IMAD.HI.U32 R8, R4, R39, RZ ;  /* 0x0000002704087227 */ /* 0x000fe200078e00ff */
[----:B------:R-:W-:-:S03]  /*11b0*/  LOP3.LUT R90, R90, 0x1ff, R19, 0x78, !PT ;  /* 0x000001ff5a5a7812 */ /* 0x000fc600078e7813 */
[----:B------:R-:W-:Y:S01]  /*11c0*/  @!P6 IMAD.IADD R27, R27, 0x1, -R0 ;  /* 0x000000011b1be824 */ /* 0x000fe200078e0a00 */
[C---:B------:R-:W-:Y:S01]  /*11d0*/  ISETP.GT.U32.AND P6, PT, R0.reuse, R31, PT ;  /* 0x0000001f0000720c */ /* 0x040fe20003fc4070 */
[----:B------:R-:W-:Y:S02]  /*11e0*/  IMAD.MOV R10, RZ, RZ, -R8 ;  /* 0x000000ffff0a7224 */ /* 0x000fe400078e0a08 */
[----:B------:R-:W-:Y:S02]  /*11f0*/  @!P5 IMAD.IADD R33, R33, 0x1, -R0 ;  /* 0x000000012121d824 */ /* 0x000fe400078e0a00 */
[----:B------:R-:W-:Y:S01]  /*1200*/  @!P1 IMAD.MOV R23, RZ, RZ, -R23 ;  /* 0x000000ffff179224 */ /* 0x000fe200078e0a17 */
[C---:B------:R-:W-:Y:S01]  /*1210*/  ISETP.GT.U32.AND P1, PT, R0.reuse, R27, PT ;  /* 0x0000001b0000720c */ /* 0x040fe20003f24070 */
[C---:B------:R-:W-:Y:S01]  /*1220*/  IMAD R39, R0.reuse, R10, R39 ;  /* 0x0000000a00277224 */ /* 0x040fe200078e0227 */
[----:B------:R-:W-:Y:S01]  /*1230*/  ISETP.GT.U32.AND P5, PT, R0, R33, PT ;  /* 0x000000210000720c */ /* 0x000fe20003fa4070 */
[----:B------:R-:W-:-:S04]  /*1240*/  IMAD.HI.U32 R12, R4, R35, RZ ;  /* 0x00000023040c7227 */ /* 0x000fc800078e00ff */
[----:B------:R-:W-:-:S04]  /*1250*/  IMAD.HI.U32 R8, R4, R41, RZ ;  /* 0x0000002904087227 */ /* 0x000fc800078e00ff */
[----:B------:R-:W-:Y:S01]  /*1260*/  @!P4 IMAD.IADD R29, R29, 0x1, -R0 ;  /* 0x000000011d1dc824 */ /* 0x000fe200078e0a00 */
[----:B------:R-:W-:Y:S01]  /*1270*/  ISETP.GT.U32.AND P4, PT, R0, R39, PT ;  /* 0x000000270000720c */ /* 0x000fe20003f84070 */
[----:B------:R-:W-:Y:S02]  /*1280*/  IMAD.MOV R12, RZ, RZ, -R12 ;  /* 0x000000ffff0c7224 */ /* 0x000fe400078e0a0c */
[----:B------:R-:W-:-:S04]  /*1290*/  IMAD.HI.U32 R4, R4, R37, RZ ;  /* 0x0000002504047227 */ /* 0x000fc800078e00ff */
[----:B------:R-:W-:Y:S02]  /*12a0*/  IMAD.MOV R8, RZ, RZ, -R8 ;  /* 0x000000ffff087224 */ /* 0x000fe400078e0a08 */
[C---:B------:R-:W-:Y:S01]  /*12b0*/  IMAD R35, R0.reuse, R12, R35 ;  /* 0x0000000c00237224 */ /* 0x040fe200078e0223 */
[----:B------:R-:W-:Y:S01]  /*12c0*/  SHF.R.S32.HI R12, RZ, 0x2, R19 ;  /* 0x00000002ff0c7819 */ /* 0x000fe20000011413 */
[----:B------:R-:W-:Y:S02]  /*12d0*/  IMAD.MOV R4, RZ, RZ, -R4 ;  /* 0x000000ffff047224 */ /* 0x000fe400078e0a04 */
[----:B------:R-:W-:Y:S01]  /*12e0*/  IMAD R41, R0, R8, R41 ;  /* 0x0000000800297224 */ /* 0x000fe200078e0229 */
[----:B------:R-:W-:Y:S01]  /*12f0*/  SGXT R10, R12, 0x1 ;  /* 0x000000010c0a781a */ /* 0x000fe20000000200 */
[--C-:B------:R-:W-:Y:S01]  /*1300*/  @!P1 IMAD.IADD R27, R27, 0x1, -R0.reuse ;  /* 0x000000011b1b9824 */ /* 0x100fe200078e0a00 */
[C---:B------:R-:W-:Y:S01]  /*1310*/  ISETP.GT.U32.AND P1, PT, R0.reuse, R35, PT ;  /* 0x000000230000720c */ /* 0x040fe20003f24070 */
[----:B------:R-:W-:Y:S01]  /*1320*/  IMAD R37, R0, R4, R37 ;  /* 0x0000000400257224 */ /* 0x000fe200078e0225 */
[----:B------:R-:W-:Y:S01]  /*1330*/  LOP3.LUT R10, R10, 0x90, RZ, 0xc0, !PT ;  /* 0x000000900a0a7812 */ /* 0x000fe200078ec0ff */
[--C-:B------:R-:W-:Y:S01]  /*1340*/  @!P5 IMAD.IADD R33, R33, 0x1, -R0.reuse ;  /* 0x000000012121d824 */ /* 0x100fe200078e0a00 */
[C---:B------:R-:W-:Y:S01]  /*1350*/  ISETP.GT.U32.AND P5, PT, R0.reuse, R41, PT ;  /* 0x000000290000720c */ /* 0x040fe20003fa4070 */
[--C-:B------:R-:W-:Y:S01]  /*1360*/  @!P4 IMAD.IADD R39, R39, 0x1, -R0.reuse ;  /* 0x000000012727c824 */ /* 0x100fe200078e0a00 */
[----:B------:R-:W-:Y:S01]  /*1370*/  ISETP.GT.U32.AND P4, PT, R0, R37, PT ;  /* 0x000000250000720c */ /* 0x000fe20003f84070 */
[--C-:B------:R-:W-:Y:S01]  /*1380*/  @!P6 IMAD.IADD R31, R31, 0x1, -R0.reuse ;  /* 0x000000011f1fe824 */ /* 0x100fe200078e0a00 */
[----:B------:R-:W-:Y:S01]  /*1390*/  LOP3.LUT R125, R10, 0x10, R43, 0x78, !PT ;  /* 0x000000100a7d7812 */ /* 0x000fe200078e782b */
[----:B------:R-:W-:Y:S01]  /*13a0*/  @!P0 IMAD.MOV R27, RZ, RZ, -R27 ;  /* 0x000000ffff1b8224 */ /* 0x000fe200078e0a1b */
[C---:B------:R-:W-:Y:S01]  /*13b0*/  ISETP.GT.U32.AND P0, PT, R0.reuse, R39, PT ;  /* 0x000000270000720c */ /* 0x040fe20003f04070 */
[----:B------:R-:W-:Y:S01]  /*13c0*/  IMAD.SHL.U32 R8, R19, 0x80, RZ ;  /* 0x0000008013087824 */ /* 0x000fe200078e00ff */
[----:B------:R-:W-:Y:S01]  /*13d0*/  ISETP.GT.U32.AND P6, PT, R0, R31, PT ;  /* 0x0000001f0000720c */ /* 0x000fe20003fc4070 */
[--C-:B------:R-:W-:Y:S01]  /*13e0*/  @!P1 IMAD.IADD R35, R35, 0x1, -R0.reuse ;  /* 0x0000000123239824 */ /* 0x100fe200078e0a00 */
[----:B------:R-:W-:Y:S01]  /*13f0*/  ISETP.GE.AND P1, PT, R22, RZ, PT ;  /* 0x000000ff1600720c */ /* 0x000fe20003f26270 */
[----:B---3--:R-:W-:Y:S01]  /*1400*/  IMAD R76, R3, UR11, RZ ;  /* 0x0000000b034c7c24 */ /* 0x008fe2000f8e02ff */
[----:B------:R-:W-:Y:S01]  /*1410*/  SHF.R.S32.HI R22, RZ, 0x7, R19 ;  /* 0x00000007ff167819 */ /* 0x000fe20000011413 */
[--C-:B------:R-:W-:Y:S01]  /*1420*/  @!P5 IMAD.IADD R41, R41, 0x1, -R0.reuse ;  /* 0x000000012929d824 */ /* 0x100fe200078e0a00 */
[----:B------:R-:W-:Y:S01]  /*1430*/  ISETP.GT.U32.AND P5, PT, R0, R35, PT ;  /* 0x000000230000720c */ /* 0x000fe20003fa4070 */
[----:B------:R-:W-:Y:S01]  /*1440*/  @!P4 IMAD.IADD R37, R37, 0x1, -R0 ;  /* 0x000000012525c824 */ /* 0x000fe200078e0a00 */
[----:B------:R-:W-:-:S02]  /*1450*/  LOP3.LUT R8, R8, 0x800, RZ, 0xc0, !PT ;  /* 0x0000080008087812 */ /* 0x000fc400078ec0ff */
[----:B------:R-:W-:Y:S01]  /*1460*/  ISETP.GT.U32.AND P4, PT, R0, R41, PT ;  /* 0x000000290000720c */ /* 0x000fe20003f84070 */
[--C-:B------:R-:W-:Y:S01]  /*1470*/  @!P0 IMAD.IADD R39, R39, 0x1, -R0.reuse ;  /* 0x0000000127278824 */ /* 0x100fe200078e0a00 */
[----:B------:R-:W-:Y:S01]  /*1480*/  ISETP.GE.AND P0, PT, R24, RZ, PT ;  /* 0x000000ff1800720c */ /* 0x000fe20003f06270 */
[--C-:B------:R-:W-:Y:S01]  /*1490*/  @!P6 IMAD.IADD R31, R31, 0x1, -R0.reuse ;  /* 0x000000011f1fe824 */ /* 0x100fe200078e0a00 */
[----:B------:R-:W-:Y:S01]  /*14a0*/  ISETP.GE.AND P6, PT, R6, RZ, PT ;  /* 0x000000ff0600720c */ /* 0x000fe20003fc6270 */
[----:B------:R-:W-:Y:S01]  /*14b0*/  @!P1 IMAD.MOV R29, RZ, RZ, -R29 ;  /* 0x000000ffff1d9224 */ /* 0x000fe200078e0a1d */
[----:B------:R-:W-:Y:S01]  /*14c0*/  ISETP.GT.U32.AND P1, PT, R0, R37, PT ;  /* 0x000000250000720c */ /* 0x000fe20003f24070 */
[----:B------:R-:W-:Y:S01]  /*14d0*/  VIADD R45, R8, UR5 ;  /* 0x00000005082d7c36 */ /* 0x000fe20008000000 */
[----:B------:R-:W-:Y:S01]  /*14e0*/  SHF.R.U32.HI R43, RZ, 0x2, R19 ;  /* 0x00000002ff2b7819 */ /* 0x000fe20000011613 */
[--C-:B------:R-:W-:Y:S01]  /*14f0*/  @!P5 IMAD.IADD R35, R35, 0x1, -R0.reuse ;  /* 0x000000012323d824 */ /* 0x100fe200078e0a00 */
[----:B------:R-:W-:Y:S01]  /*1500*/  ISETP.GE.AND P5, PT, R2, RZ, PT ;  /* 0x000000ff0200720c */ /* 0x000fe20003fa6270 */
[----:B------:R-:W-:Y:S01]  /*1510*/  @!P2 IMAD.MOV R31, RZ, RZ, -R31 ;  /* 0x000000ffff1fa224 */ /* 0x000fe200078e0a1f */
[----:B------:R-:W-:Y:S01]  /*1520*/  SGXT R22, R22, 0x1 ;  /* 0x000000011616781a */ /* 0x000fe20000000200 */
[--C-:B------:R-:W-:Y:S01]  /*1530*/  @!P4 IMAD.IADD R41, R41, 0x1, -R0.reuse ;  /* 0x000000012929c824 */ /* 0x100fe200078e0a00 */
[----:B------:R-:W-:Y:S01]  /*1540*/  ISETP.GE.AND P4, PT, R14, RZ, PT ;  /* 0x000000ff0e00720c */ /* 0x000fe20003f86270 */
[----:B------:R-:W-:Y:S01]  /*1550*/  @!P0 IMAD.MOV R33, RZ, RZ, -R33 ;  /* 0x000000ffff218224 */ /* 0x000fe200078e0a21 */
[----:B------:R-:W-:Y:S01]  /*1560*/  LOP3.LUT R4, R19, 0x3, RZ, 0xc0, !PT ;  /* 0x0000000313047812 */ /* 0x000fe200078ec0ff */
[----:B------:R-:W-:Y:S01]  /*1570*/  @!P3 IMAD.MOV R35, RZ, RZ, -R35 ;  /* 0x000000ffff23b224 */ /* 0x000fe200078e0a23 */
[----:B------:R-:W-:Y:S01]  /*1580*/  SGXT.U32 R43, R43, 0x3 ;  /* 0x000000032b2b781a */ /* 0x000fe20000000000 */
[----:B------:R-:W-:Y:S01]  /*1590*/  @!P1 IMAD.IADD R37, R37, 0x1, -R0 ;  /* 0x0000000125259824 */ /* 0x000fe200078e0a00 */
[----:B------:R-:W-:Y:S01]  /*15a0*/  ISETP.NE.AND P1, PT, R13, RZ, PT ;  /* 0x000000ff0d00720c */ /* 0x000fe20003f25270 */
[----:B------:R-:W-:Y:S01]  /*15b0*/  @!P6 IMAD.MOV R39, RZ, RZ, -R39 ;  /* 0x000000ffff27e224 */ /* 0x000fe200078e0a27 */
[----:B------:R-:W-:Y:S01]  /*15c0*/  LOP3.LUT R0, RZ, R13, RZ, 0x33, !PT ;  /* 0x0000000dff007212 */ /* 0x000fe200078e33ff */
[----:B------:R-:W-:Y:S01]  /*15d0*/  IMAD.SHL.U32 R6, R19, 0x8, RZ ;  /* 0x0000000813067824 */ /* 0x000fe200078e00ff */
[----:B------:R-:W-:Y:S01]  /*15e0*/  LOP3.LUT R22, R22, 0x90, RZ, 0xc0, !PT ;  /* 0x0000009016167812 */ /* 0x000fe200078ec0ff */
[----:B------:R-:W-:Y:S01]  /*15f0*/  @!P5 IMAD.MOV R41, RZ, RZ, -R41 ;  /* 0x000000ffff29d224 */ /* 0x000fe200078e0a29 */
[----:B------:R-:W-:Y:S01]  /*1600*/  LOP3.LUT R43, R43, 0x10, R20, 0xf8, !PT ;  /* 0x000000102b2b7812 */ /* 0x000fe200078ef814 */
[----:B------:R-:W-:Y:S01]  /*1610*/  @!P4 IMAD.MOV R37, RZ, RZ, -R37 ;  /* 0x000000ffff25c224 */ /* 0x000fe200078e0a25 */
[----:B------:R-:W-:Y:S01]  /*1620*/  SEL R5, R0, R5, !P1 ;  /* 0x0000000500057207 */ /* 0x000fe20004800000 */
[----:B------:R-:W-:Y:S01]  /*1630*/  IMAD R45, R4, 0x20, R45 ;  /* 0x00000020042d7824 */ /* 0x000fe200078e022d */
[----:B------:R-:W-:Y:S01]  /*1640*/  SEL R7, R0, R7, !P1 ;  /* 0x0000000700077207 */ /* 0x000fe20004800000 */
[----:B------:R-:W-:Y:S01]  /*1650*/  IMAD R4, R4, 0x110, RZ ;  /* 0x0000011004047824 */ /* 0x000fe200078e02ff */
[--C-:B------:R-:W-:Y:S01]  /*1660*/  LOP3.LUT R77, R22, 0x17f, R19.reuse, 0x78, !PT ;  /* 0x0000017f164d7812 */ /* 0x100fe200078e7813 */
[----:B------:R-:W-:Y:S01]  /*1670*/  IMAD R5, R5, UR10, RZ ;  /* 0x0000000a05057c24 */ /* 0x000fe2000f8e02ff */
[----:B------:R-:W-:Y:S01]  /*1680*/  SHF.R.U32.HI R20, RZ, 0x2, R19 ;  /* 0x00000002ff147819 */ /* 0x000fe20000011613 */
[----:B------:R-:W-:Y:S01]  /*1690*/  IMAD R7, R7, UR10, RZ ;  /* 0x0000000a07077c24 */ /* 0x000fe2000f8e02ff */
[C---:B------:R-:W-:Y:S01]  /*16a0*/  SEL R9, R0.reuse, R9, !P1 ;  /* 0x0000000900097207 */ /* 0x040fe20004800000 */
[----:B------:R-:W0:Y:S01]  /*16b0*/  LDC R19, c[0x0][0x3a8] ;  /* 0x0000ea00ff137b82 */ /* 0x000e220000000800 */
[C---:B------:R-:W-:Y:S01]  /*16c0*/  SEL R11, R0.reuse, R11, !P1 ;  /* 0x0000000b000b7207 */ /* 0x040fe20004800000 */
[----:B------:R1:W-:Y:S01]  /*16d0*/  STL [R1+0x8], R20 ;  /* 0x0000081401007387 */ /* 0x0003e20000100800 */
[----:B------:R-:W-:-:S02]  /*16e0*/  SEL R15, R0, R15, !P1 ;  /* 0x0000000f000f7207 */ /* 0x000fc40004800000 */
[C---:B------:R-:W-:Y:S02]  /*16f0*/  SEL R21, R0.reuse, R21, !P1 ;  /* 0x0000001500157207 */ /* 0x040fe40004800000 */
[C---:B------:R-:W-:Y:S01]  /*1700*/  SEL R23, R0.reuse, R23, !P1 ;  /* 0x0000001700177207 */ /* 0x040fe20004800000 */
[----:B------:R-:W-:Y:S01]  /*1710*/  IMAD R8, R15, UR10, RZ ;  /* 0x0000000a0f087c24 */ /* 0x000fe2000f8e02ff */
        /* <DEDUP_REMOVED lines=14> */
[----:B------:R-:W-:Y:S01]  /*1800*/  SEL R37, R0, R37, !P1 ;  /* 0x0000002500257207 */ /* 0x000fe20004800000 */
[----:B------:R-:W-:Y:S01]  /*1810*/  IMAD R35, R35, UR10, RZ ;  /* 0x0000000a23237c24 */ /* 0x000fe2000f8e02ff */
[----:B------:R-:W-:Y:S01]  /*1820*/  LOP3.LUT R6, R6, 0x700, RZ, 0xc0, !PT ;  /* 0x0000070006067812 */ /* 0x000fe200078ec0ff */
[----:B------:R-:W-:Y:S01]  /*1830*/  IMAD R39, R39, UR10, RZ ;  /* 0x0000000a27277c24 */ /* 0x000fe2000f8e02ff */
[----:B------:R-:W-:Y:S01]  /*1840*/  SEL R0, R0, R41, !P1 ;  /* 0x0000002900007207 */ /* 0x000fe20004800000 */
[----:B------:R-:W-:Y:S01]  /*1850*/  IMAD R37, R37, UR10, RZ ;  /* 0x0000000a25257c24 */ /* 0x000fe2000f8e02ff */
[----:B------:R-:W-:Y:S01]  /*1860*/  LOP3.LUT R2, R4, R43, RZ, 0x3c, !PT ;  /* 0x0000002b04027212 */ /* 0x000fe200078e3cff */
[----:B------:R-:W-:Y:S01]  /*1870*/  IMAD R4, R9, UR10, RZ ;  /* 0x0000000a09047c24 */ /* 0x000fe2000f8e02ff */
[----:B------:R-:W-:Y:S01]  /*1880*/  IADD3 R125, PT, PT, R125, R45, R6 ;  /* 0x0000002d7d7d7210 */ /* 0x000fe20007ffe006 */
[----:B------:R-:W-:Y:S01]  /*1890*/  IMAD R6, R11, UR10, RZ ;  /* 0x0000000a0b067c24 */ /* 0x000fe2000f8e02ff */
[----:B------:R-:W-:Y:S01]  /*18a0*/  SHF.R.S32.HI R9, RZ, 0x1f, R5 ;  /* 0x0000001fff097819 */ /* 0x000fe20000011405 */
[----:B------:R-:W-:Y:S01]  /*18b0*/  IMAD R24, R0, UR10, RZ ;  /* 0x0000000a00187c24 */ /* 0x000fe2000f8e02ff */
[----:B------:R-:W2:Y:S01]  /*18c0*/  LDCU UR10, c[0x0][0x3ac] ;  /* 0x00007580ff0a77ac */ /* 0x000ea20008000800 */
[----:B-----5:R-:W-:Y:S01]  /*18d0*/  IADD3 R0, P3, PT, R5, UR14, RZ ;  /* 0x0000000e05007c10 */ /* 0x020fe2000ff7e0ff */
[-C--:B0-----:R-:W-:Y:S01]  /*18e0*/  IMAD R17, R17, R19.reuse, RZ ;  /* 0x0000001311117224 */ /* 0x081fe200078e02ff */
[----:B------:R-:W-:Y:S01]  /*18f0*/  SHF.R.S32.HI R11, RZ, 0x1f, R7 ;  /* 0x0000001fff0b7819 */ /* 0x000fe20000011407 */
[----:B------:R-:W-:Y:S01]  /*1900*/  IMAD R16, R16, R19, RZ ;  /* 0x0000001310107224 */ /* 0x000fe200078e02ff */
[----:B------:R-:W-:-:S02]  /*1910*/  IADD3 R3, P2, PT, R7, UR14, RZ ;  /* 0x0000000e07037c10 */ /* 0x000fc4000ff5e0ff */
[----:B------:R-:W-:Y:S02]  /*1920*/  CS2R R44, SRZ ;  /* 0x00000000002c7805 */ /* 0x000fe4000001ff00 */
[----:B------:R-:W-:Y:S02]  /*1930*/  SHF.R.S32.HI R13, RZ, 0x1f, R4 ;  /* 0x0000001fff0d7819 */ /* 0x000fe40000011404 */
[----:B------:R-:W-:Y:S02]  /*1940*/  CS2R R40, SRZ ;  /* 0x0000000000287805 */ /* 0x000fe4000001ff00 */
[----:B------:R-:W-:Y:S02]  /*1950*/  IADD3 R4, P1, PT, R4, UR14, RZ ;  /* 0x0000000e04047c10 */ /* 0x000fe4000ff3e0ff */
[----:B------:R-:W-:Y:S02]  /*1960*/  CS2R R42, SRZ ;  /* 0x00000000002a7805 */ /* 0x000fe4000001ff00 */
[----:B------:R-:W-:Y:S01]  /*1970*/  SHF.R.S32.HI R15, RZ, 0x1f, R6 ;  /* 0x0000001fff0f7819 */ /* 0x000fe20000011406 */
[-C--:B------:R-:W-:Y:S01]  /*1980*/  IMAD R18, R18, R19.reuse, RZ ;  /* 0x0000001312127224 */ /* 0x080fe200078e02ff */
[----:B------:R-:W-:Y:S01]  /*1990*/  IADD3 R5, P0, PT, R6, UR14, RZ ;  /* 0x0000000e06057c10 */ /* 0x000fe2000ff1e0ff */
[----:B------:R-:W-:Y:S01]  /*19a0*/  IMAD R124, R124, R19, RZ ;  /* 0x000000137c7c7224 */ /* 0x000fe200078e02ff */
[----:B------:R-:W-:-:S02]  /*19b0*/  SHF.R.S32.HI R57, RZ, 0x1f, R8 ;  /* 0x0000001fff397819 */ /* 0x000fc40000011408 */
[----:B------:R-:W-:Y:S01]  /*19c0*/  IADD3 R6, P4, PT, R8, UR14, RZ ;  /* 0x0000000e08067c10 */ /* 0x000fe2000ff9e0ff */
[----:B--2---:R-:W-:Y:S01]  /*19d0*/  IMAD R80, R91, UR10, RZ ;  /* 0x0000000a5b507c24 */ /* 0x004fe2000f8e02ff */
[----:B------:R-:W-:Y:S01]  /*19e0*/  IADD3.X R9, PT, PT, R9, UR15, RZ, P3, !PT ;  /* 0x0000000f09097c10 */ /* 0x000fe20009ffe4ff */
[----:B------:R-:W-:Y:S01]  /*19f0*/  USHF.L.U32 UR4, UR10, 0x5, URZ ;  /* 0x000000050a047899 */ /* 0x000fe200080006ff */
[----:B------:R-:W-:Y:S02]  /*1a00*/  IADD3.X R11, PT, PT, R11, UR15, RZ, P2, !PT ;  /* 0x0000000f0b0b7c10 */ /* 0x000fe400097fe4ff */
[----:B------:R-:W-:Y:S02]  /*1a10*/  SHF.R.S32.HI R58, RZ, 0x1f, R21 ;  /* 0x0000001fff3a7819 */ /* 0x000fe40000011415 */
[----:B------:R-:W-:Y:S02]  /*1a20*/  IADD3 R7, P6, PT, R21, UR14, RZ ;  /* 0x0000000e15077c10 */ /* 0x000fe4000ffde0ff */
[----:B------:R-:W-:-:S02]  /*1a30*/  SHF.R.S32.HI R59, RZ, 0x1f, R23 ;  /* 0x0000001fff3b7819 */ /* 0x000fc40000011417 */
[----:B------:R-:W-:Y:S02]  /*1a40*/  IADD3 R8, P5, PT, R23, UR14, RZ ;  /* 0x0000000e17087c10 */ /* 0x000fe4000ffbe0ff */
[----:B------:R-:W-:Y:S02]  /*1a50*/  SHF.R.S32.HI R64, RZ, 0x1f, R25 ;  /* 0x0000001fff407819 */ /* 0x000fe40000011419 */
[----:B------:R-:W-:Y:S02]  /*1a60*/  IADD3 R10, P3, PT, R25, UR14, RZ ;  /* 0x0000000e190a7c10 */ /* 0x000fe4000ff7e0ff */
[----:B------:R-:W-:Y:S02]  /*1a70*/  SHF.R.S32.HI R65, RZ, 0x1f, R27 ;  /* 0x0000001fff417819 */ /* 0x000fe4000001141b */
[----:B------:R-:W-:Y:S02]  /*1a80*/  IADD3 R12, P2, PT, R27, UR14, RZ ;  /* 0x0000000e1b0c7c10 */ /* 0x000fe4000ff5e0ff */
[----:B------:R-:W-:-:S02]  /*1a90*/  CS2R R26, SRZ ;  /* 0x00000000001a7805 */ /* 0x000fc4000001ff00 */
[----:B------:R-:W-:Y:S02]  /*1aa0*/  IADD3.X R13, PT, PT, R13, UR15, RZ, P1, !PT ;  /* 0x0000000f0d0d7c10 */ /* 0x000fe40008ffe4ff */
[----:B------:R-:W-:Y:S02]  /*1ab0*/  SHF.R.S32.HI R66, RZ, 0x1f, R29 ;  /* 0x0000001fff427819 */ /* 0x000fe4000001141d */
[----:B------:R-:W-:Y:S02]  /*1ac0*/  IADD3 R14, P1, PT, R29, UR14, RZ ;  /* 0x0000000e1d0e7c10 */ /* 0x000fe4000ff3e0ff */
[----:B------:R-:W-:Y:S02]  /*1ad0*/  CS2R R28, SRZ ;  /* 0x00000000001c7805 */ /* 0x000fe4000001ff00 */
[----:B------:R-:W-:Y:S02]  /*1ae0*/  IADD3.X R15, PT, PT, R15, UR15, RZ, P0, !PT ;  /* 0x0000000f0f0f7c10 */ /* 0x000fe400087fe4ff */
[----:B------:R-:W-:-:S02]  /*1af0*/  IADD3.X R57, PT, PT, R57, UR15, RZ, P4, !PT ;  /* 0x0000000f39397c10 */ /* 0x000fc4000a7fe4ff */
[----:B------:R-:W-:Y:S02]  /*1b00*/  IADD3.X R58, PT, PT, R58, UR15, RZ, P6, !PT ;  /* 0x0000000f3a3a7c10 */ /* 0x000fe4000b7fe4ff */
[----:B------:R-:W-:Y:S02]  /*1b10*/  IADD3.X R59, PT, PT, R59, UR15, RZ, P5, !PT ;  /* 0x0000000f3b3b7c10 */ /* 0x000fe4000affe4ff */
[----:B------:R-:W-:Y:S02]  /*1b20*/  IADD3.X R64, PT, PT, R64, UR15, RZ, P3, !PT ;  /* 0x0000000f40407c10 */ /* 0x000fe40009ffe4ff */
[----:B------:R-:W-:Y:S02]  /*1b30*/  IADD3.X R65, PT, PT, R65, UR15, RZ, P2, !PT ;  /* 0x0000000f41417c10 */ /* 0x000fe400097fe4ff */
[----:B------:R-:W-:Y:S02]  /*1b40*/  IADD3 R56, P0, PT, R31, UR14, RZ ;  /* 0x0000000e1f387c10 */ /* 0x000fe4000ff1e0ff */
[----:B------:R-:W-:-:S02]  /*1b50*/  IADD3 R81, P4, PT, R33, UR14, RZ ;  /* 0x0000000e21517c10 */ /* 0x000fc4000ff9e0ff */
[----:B------:R-:W-:Y:S02]  /*1b60*/  IADD3 R83, P6, PT, R35, UR14, RZ ;  /* 0x0000000e23537c10 */ /* 0x000fe4000ffde0ff */
[----:B------:R-:W-:Y:S02]  /*1b70*/  IADD3 R85, P5, PT, R37, UR14, RZ ;  /* 0x0000000e25557c10 */ /* 0x000fe4000ffbe0ff */
[----:B------:R-:W-:Y:S02]  /*1b80*/  IADD3 R87, P3, PT, R39, UR14, RZ ;  /* 0x0000000e27577c10 */ /* 0x000fe4000ff7e0ff */
[----:B------:R-:W-:Y:S02]  /*1b90*/  IADD3 R89, P2, PT, R24, UR14, RZ ;  /* 0x0000000e18597c10 */ /* 0x000fe4000ff5e0ff */
[----:B------:R-:W-:Y:S02]  /*1ba0*/  IADD3.X R66, PT, PT, R66, UR15, RZ, P1, !PT ;  /* 0x0000000f42427c10 */ /* 0x000fe40008ffe4ff */
[----:B------:R-:W-:-:S02]  /*1bb0*/  SHF.R.S32.HI R31, RZ, 0x1f, R31 ;  /* 0x0000001fff1f7819 */ /* 0x000fc4000001141f */
[----:B------:R-:W-:Y:S02]  /*1bc0*/  SHF.R.S32.HI R33, RZ, 0x1f, R33 ;  /* 0x0000001fff217819 */ /* 0x000fe40000011421 */
[----:B------:R-:W-:Y:S02]  /*1bd0*/  SHF.R.S32.HI R35, RZ, 0x1f, R35 ;  /* 0x0000001fff237819 */ /* 0x000fe40000011423 */
[----:B------:R-:W-:Y:S02]  /*1be0*/  SHF.R.S32.HI R37, RZ, 0x1f, R37 ;  /* 0x0000001fff257819 */ /* 0x000fe40000011425 */
[----:B------:R-:W-:Y:S02]  /*1bf0*/  SHF.R.S32.HI R39, RZ, 0x1f, R39 ;  /* 0x0000001fff277819 */ /* 0x000fe40000011427 */
[----:B------:R-:W-:Y:S02]  /*1c00*/  SHF.R.S32.HI R24, RZ, 0x1f, R24 ;  /* 0x0000001fff187819 */ /* 0x000fe40000011418 */
[----:B------:R-:W-:-:S02]  /*1c10*/  IADD3 R67, P1, PT, R76, UR12, RZ ;  /* 0x0000000c4c437c10 */ /* 0x000fc4000ff3e0ff */
[----:B------:R-:W-:Y:S02]  /*1c20*/  IADD3.X R68, PT, PT, R31, UR15, RZ, P0, !PT ;  /* 0x0000000f1f447c10 */ /* 0x000fe400087fe4ff */
[----:B------:R-:W-:Y:S02]  /*1c30*/  CS2R R30, SRZ ;  /* 0x00000000001e7805 */ /* 0x000fe4000001ff00 */
[----:B------:R-:W-:Y:S02]  /*1c40*/  IADD3.X R69, PT, PT, R33, UR15, RZ, P4, !PT ;  /* 0x0000000f21457c10 */ /* 0x000fe4000a7fe4ff */
[----:B------:R-:W-:Y:S02]  /*1c50*/  CS2R R32, SRZ ;  /* 0x0000000000207805 */ /* 0x000fe4000001ff00 */
[----:B------:R-:W-:Y:S02]  /*1c60*/  IADD3.X R82, PT, PT, R35, UR15, RZ, P6, !PT ;  /* 0x0000000f23527c10 */ /* 0x000fe4000b7fe4ff */
[----:B------:R-:W-:-:S02]  /*1c70*/  CS2R R34, SRZ ;  /* 0x0000000000227805 */ /* 0x000fc4000001ff00 */
[----:B------:R-:W-:Y:S02]  /*1c80*/  IADD3.X R84, PT, PT, R37, UR15, RZ, P5, !PT ;  /* 0x0000000f25547c10 */ /* 0x000fe4000affe4ff */
[----:B------:R-:W-:Y:S02]  /*1c90*/  CS2R R36, SRZ ;  /* 0x0000000000247805 */ /* 0x000fe4000001ff00 */
[----:B------:R-:W-:Y:S02]  /*1ca0*/  IADD3.X R86, PT, PT, R39, UR15, RZ, P3, !PT ;  /* 0x0000000f27567c10 */ /* 0x000fe40009ffe4ff */
[----:B------:R-:W-:Y:S02]  /*1cb0*/  CS2R R38, SRZ ;  /* 0x0000000000267805 */ /* 0x000fe4000001ff00 */
[----:B------:R-:W-:Y:S02]  /*1cc0*/  IADD3.X R88, PT, PT, R24, UR15, RZ, P2, !PT ;  /* 0x0000000f18587c10 */ /* 0x000fe400097fe4ff */
[----:B------:R-:W-:-:S02]  /*1cd0*/  CS2R R24, SRZ ;  /* 0x0000000000187805 */ /* 0x000fc4000001ff00 */
[----:B------:R-:W-:Y:S02]  /*1ce0*/  LEA.HI.X.SX32 R76, R76, UR13, 0x1, P1 ;  /* 0x0000000d4c4c7c11 */ /* 0x000fe400088f0eff */
[----:B------:R-:W-:Y:S02]  /*1cf0*/  LOP3.LUT R17, R90, 0x20, RZ, 0x3c, !PT ;  /* 0x000000205a117812 */ /* 0x000fe400078e3cff */
[----:B-1----:R-:W-:-:S07]  /*1d00*/  LOP3.LUT R16, R2, 0x20, RZ, 0x3c, !PT ;  /* 0x0000002002107812 */ /* 0x002fce00078e3cff */
.L_x_2:
[----:B------:R-:W0:Y:S01]  /*1d10*/  S2R R21, SR_TID.X ;  /* 0x0000000000157919 */ /* 0x000e220000002100 */
[----:B------:R-:W1:Y:S01]  /*1d20*/  LDC R22, c[0x0][0x3a8] ;  /* 0x0000ea00ff167b82 */ /* 0x000e620000000800 */
[----:B------:R-:W-:Y:S01]  /*1d30*/  PRMT R23, RZ, 0x7610, R23 ;  /* 0x00007610ff177816 */ /* 0x000fe20000000017 */
[----:B------:R-:W2:Y:S01]  /*1d40*/  S2R R17, SR_TID.X ;  /* 0x0000000000117919 */ /* 0x000ea20000002100 */
[----:B------:R-:W3:Y:S05]  /*1d50*/  S2R R92, SR_TID.X ;  /* 0x00000000005c7919 */ /* 0x000eea0000002100 */
[----:B------:R-:W4:Y:S08]  /*1d60*/  LDC R93, c[0x0][0x3a8] ;  /* 0x0000ea00ff5d7b82 */ /* 0x000f300000000800 */
[----:B------:R-:W5:Y:S01]  /*1d70*/  LDC R79, c[0x0][0x3a8] ;  /* 0x0000ea00ff4f7b82 */ /* 0x000f620000000800 */
[----:B0-----:R-:W-:-:S04]  /*1d80*/  SHF.R.U32.HI R21, RZ, 0x6, R21 ;  /* 0x00000006ff157819 */ /* 0x001fc80000011615 */
[----:B------:R-:W-:Y:S02]  /*1d90*/  SGXT.U32 R21, R21, 0x3 ;  /* 0x000000031515781a */ /* 0x000fe40000000000 */
[----:B--2---:R-:W-:Y:S02]  /*1da0*/  SHF.R.U32.HI R18, RZ, 0x6, R17 ;  /* 0x00000006ff127819 */ /* 0x004fe40000011611 */
[----:B------:R-:W-:Y:S01]  /*1db0*/  LEA.HI R20, R17, 0x18, RZ, 0x1a ;  /* 0x0000001811147811 */ /* 0x000fe200078fd0ff */
[----:B-1----:R-:W-:Y:S01]  /*1dc0*/  IMAD R21, R21, R22, RZ ;  /* 0x0000001615157224 */ /* 0x002fe200078e02ff */
[----:B------:R-:W-:Y:S01]  /*1dd0*/  SGXT.U32 R18, R18, 0x3 ;  /* 0x000000031212781a */ /* 0x000fe20000000000 */
[----:B------:R-:W0:Y:S01]  /*1de0*/  S2R R22, SR_TID.X ;  /* 0x0000000000167919 */ /* 0x000e220000002100 */
[----:B---3--:R-:W-:Y:S02]  /*1df0*/  LEA.HI R92, R92, 0x8, RZ, 0x1a ;  /* 0x000000085c5c7811 */ /* 0x008fe400078fd0ff */
[----:B------:R-:W-:-:S02]  /*1e00*/  ISETP.GE.AND P0, PT, R18, UR7, PT ;  /* 0x0000000712007c0c */ /* 0x000fc4000bf06270 */
[----:B------:R-:W-:Y:S02]  /*1e10*/  IADD3 R16, P1, PT, R21, R67, RZ ;  /* 0x0000004315107210 */ /* 0x000fe40007f3e0ff */
[----:B------:R-:W-:Y:S02]  /*1e20*/  LOP3.LUT R18, R18, 0x10, RZ, 0xfc, !PT ;  /* 0x0000001012127812 */ /* 0x000fe400078efcff */
[----:B------:R-:W-:Y:S02]  /*1e30*/  LEA.HI R19, R17, 0x8, RZ, 0x1a ;  /* 0x0000000811137811 */ /* 0x000fe400078fd0ff */
[----:B------:R-:W-:Y:S01]  /*1e40*/  LEA.HI.X.SX32 R17, R21, R76, 0x1, P1 ;  /* 0x0000004c15117211 */ /* 0x000fe200008f0eff */
[----:B----4-:R-:W-:Y:S01]  /*1e50*/  IMAD R92, R92, R93, RZ ;  /* 0x0000005d5c5c7224 */ /* 0x010fe200078e02ff */
[----:B------:R-:W-:Y:S02]  /*1e60*/  ISETP.GE.AND P4, PT, R18, UR7, PT ;  /* 0x0000000712007c0c */ /* 0x000fe4000bf86270 */
[----:B------:R-:W-:Y:S01]  /*1e70*/  ISETP.GE.AND P3, PT, R19, UR7, PT ;  /* 0x0000000713007c0c */ /* 0x000fe2000bf66270 */
[----:B------:R1:W2:Y:S01]  /*1e80*/  @!P0 LDG.E.U8 R23, desc[UR8][R16.64] ;  /* 0x0000000810178981 */ /* 0x0002a2000c1e1100 */
[----:B------:R-:W-:-:S02]  /*1e90*/  ISETP.GE.AND P5, PT, R20, UR7, PT ;  /* 0x0000000714007c0c */ /* 0x000fc4000bfa6270 */
[-C--:B------:R-:W-:Y:S02]  /*1ea0*/  IADD3 R18, P2, PT, R92, R67.reuse, RZ ;  /* 0x000000435c127210 */ /* 0x080fe40007f5e0ff */
[----:B------:R-:W-:Y:S02]  /*1eb0*/  PRMT R61, RZ, 0x7610, R61 ;  /* 0x00007610ff3d7816 */ /* 0x000fe4000000003d */
[----:B0-----:R-:W-:Y:S02]  /*1ec0*/  LEA.HI R22, R22, 0x18, RZ, 0x1a ;  /* 0x0000001816167811 */ /* 0x001fe400078fd0ff */
[----:B-1----:R-:W-:-:S03]  /*1ed0*/  IADD3 R16, P1, PT, R124, R67, RZ ;  /* 0x000000437c107210 */ /* 0x002fc60007f3e0ff */
[----:B-----5:R-:W-:Y:S01]  /*1ee0*/  IMAD R22, R22, R79, RZ ;  /* 0x0000004f16167224 */ /* 0x020fe200078e02ff */
[----:B------:R-:W-:Y:S02]  /*1ef0*/  PRMT R60, RZ, 0x7610, R60 ;  /* 0x00007610ff3c7816 */ /* 0x000fe4000000003c */
[-C--:B------:R-:W-:Y:S02]  /*1f00*/  LEA.HI.X.SX32 R17, R124, R76.reuse, 0x1, P1 ;  /* 0x0000004c7c117211 */ /* 0x080fe400008f0eff */
[----:B------:R-:W-:Y:S02]  /*1f10*/  IADD3 R20, P0, PT, R22, R67, RZ ;  /* 0x0000004316147210 */ /* 0x000fe40007f1e0ff */
[-C--:B------:R-:W-:Y:S01]  /*1f20*/  LEA.HI.X.SX32 R19, R92, R76.reuse, 0x1, P2 ;  /* 0x0000004c5c137211 */ /* 0x080fe200010f0eff */
[----:B------:R-:W3:Y:S01]  /*1f30*/  @!P4 LDG.E.U8 R61, desc[UR8][R16.64] ;  /* 0x00000008103dc981 */ /* 0x000ee2000c1e1100 */
[----:B------:R-:W-:Y:S02]  /*1f40*/  PRMT R70, RZ, 0x7610, R70 ;  /* 0x00007610ff467816 */ /* 0x000fe40000000046 */
[----:B------:R-:W-:Y:S01]  /*1f50*/  LEA.HI.X.SX32 R21, R22, R76, 0x1, P0 ;  /* 0x0000004c16157211 */ /* 0x000fe200000f0eff */
[----:B------:R-:W4:Y:S04]  /*1f60*/  @!P3 LDG.E.U8 R60, desc[UR8][R18.64] ;  /* 0x00000008123cb981 */ /* 0x000f28000c1e1100 */
[----:B------:R0:W5:Y:S01]  /*1f70*/  @!P5 LDG.E.U8 R70, desc[UR8][R20.64] ;  /* 0x000000081446d981 */ /* 0x000162000c1e1100 */
[----:B------:R-:W-:Y:S01]  /*1f80*/  BAR.SYNC.DEFER_BLOCKING 0x0 ;  /* 0x0000000000007b1d */ /* 0x000fe20000010000 */
[----:B------:R-:W-:-:S02]  /*1f90*/  LOP3.LUT R22, R90, 0x20, RZ, 0x3c, !PT ;  /* 0x000000205a167812 */ /* 0x000fc400078e3cff */
[----:B------:R-:W-:Y:S02]  /*1fa0*/  ISETP.GE.AND P0, PT, R91, UR7, PT ;  /* 0x000000075b007c0c */ /* 0x000fe4000bf06270 */
[----:B------:R-:W-:Y:S02]  /*1fb0*/  SHF.R.S32.HI R79, RZ, 0x1f, R80 ;  /* 0x0000001fff4f7819 */ /* 0x000fe40000011450 */
[----:B0-----:R-:W-:Y:S02]  /*1fc0*/  IADD3 R20, P1, PT, R80, R89, RZ ;  /* 0x0000005950147210 */ /* 0x001fe40007f3e0ff */
[----:B------:R-:W-:-:S03]  /*1fd0*/  PRMT R63, RZ, 0x7610, R63 ;  /* 0x00007610ff3f7816 */ /* 0x000fc6000000003f */
[C---:B------:R-:W-:Y:S01]  /*1fe0*/  IMAD.X R21, R79.reuse, 0x1, R88, P1 ;  /* 0x000000014f157824 */ /* 0x040fe200008e0658 */
[----:B------:R-:W-:Y:S02]  /*1ff0*/  IADD3 R16, P3, PT, R80, R87, RZ ;  /* 0x0000005750107210 */ /* 0x000fe40007f7e0ff */
[----:B------:R-:W-:Y:S02]  /*2000*/  PRMT R62, RZ, 0x7610, R62 ;  /* 0x00007610ff3e7816 */ /* 0x000fe4000000003e */
[----:B------:R-:W-:Y:S01]  /*2010*/  PRMT R19, RZ, 0x7610, R19 ;  /* 0x00007610ff137816 */ /* 0x000fe20000000013 */
[----:B------:R-:W-:Y:S01]  /*2020*/  IMAD.X R17, R79, 0x1, R86, P3 ;  /* 0x000000014f117824 */ /* 0x000fe200018e0656 */
[----:B------:R-:W-:Y:S02]  /*2030*/  PRMT R18, RZ, 0x7610, R18 ;  /* 0x00007610ff127816 */ /* 0x000fe40000000012 */
[----:B------:R-:W-:Y:S02]  /*2040*/  PRMT R73, RZ, 0x7610, R73 ;  /* 0x00007610ff497816 */ /* 0x000fe40000000049 */
[----:B------:R-:W-:-:S02]  /*2050*/  PRMT R71, RZ, 0x7610, R71 ;  /* 0x00007610ff477816 */ /* 0x000fc40000000047 */
[----:B------:R-:W-:Y:S02]  /*2060*/  PRMT R72, RZ, 0x7610, R72 ;  /* 0x00007610ff487816 */ /* 0x000fe40000000048 */
[----:B------:R-:W-:Y:S02]  /*2070*/  PRMT R74, RZ, 0x7610, R74 ;  /* 0x00007610ff4a7816 */ /* 0x000fe4000000004a */
[----:B------:R-:W-:Y:S02]  /*2080*/  PRMT R78, RZ, 0x7610, R78 ;  /* 0x00007610ff4e7816 */ /* 0x000fe4000000004e */
[----:B------:R-:W-:Y:S02]  /*2090*/  PRMT R75, RZ, 0x7610, R75 ;  /* 0x00007610ff4b7816 */ /* 0x000fe4000000004b */
[----:B------:R-:W-:Y:S02]  /*20a0*/  PRMT R121, RZ, 0x7610, R121 ;  /* 0x00007610ff797816 */ /* 0x000fe40000000079 */
[----:B------:R-:W-:-:S02]  /*20b0*/  PRMT R122, RZ, 0x7610, R122 ;  /* 0x00007610ff7a7816 */ /* 0x000fc4000000007a */
[----:B------:R-:W-:Y:S01]  /*20c0*/  PRMT R123, RZ, 0x7610, R123 ;  /* 0x00007610ff7b7816 */ /* 0x000fe2000000007b */
[----:B--2---:R-:W-:Y:S04]  /*20d0*/  STS.U8 [R90+UR5], R23 ;  /* 0x000000175a007988 */ /* 0x004fe80008000005 */
[----:B---3--:R-:W-:Y:S04]  /*20e0*/  STS.U8 [R90+UR5+0x400], R61 ;  /* 0x0004003d5a007988 */ /* 0x008fe80008000005 */
[----:B----4-:R-:W-:Y:S04]  /*20f0*/  STS.U8 [R22+UR5+0x200], R60 ;  /* 0x0002003c16007988 */ /* 0x010fe80008000005 */
[----:B-----5:R0:W-:Y:S01]  /*2100*/  STS.U8 [R22+UR5+0x600], R70 ;  /* 0x0006004616007988 */ /* 0x0201e20008000005 */
[----:B------:R-:W-:Y:S01]  /*2110*/  BAR.SYNC.DEFER_BLOCKING 0x0 ;  /* 0x0000000000007b1d */ /* 0x000fe20000010000 */
[----:B0-----:R-:W-:-:S02]  /*2120*/  IADD3 R22, P1, PT, R80, R83, RZ ;  /* 0x0000005350167210 */ /* 0x001fc40007f3e0ff */
[----:B------:R-:W-:-:S03]  /*2130*/  PRMT R70, RZ, 0x7610, R70 ;  /* 0x00007610ff467816 */ /* 0x000fc60000000046 */
[----:B------:R-:W-:Y:S01]  /*2140*/  IMAD.X R23, R79, 0x1, R82, P1 ;  /* 0x000000014f177824 */ /* 0x000fe200008e0652 */
[C---:B------:R-:W-:Y:S01]  /*2150*/  IADD3 R60, P1, PT, R80.reuse, R14, RZ ;  /* 0x0000000e503c7210 */ /* 0x040fe20007f3e0ff */
[----:B------:R0:W2:Y:S04]  /*2160*/  @!P0 LDG.E.U8 R63, desc[UR8][R20.64] ;  /* 0x00000008143f8981 */ /* 0x0000a8000c1e1100 */
[----:B------:R1:W3:Y:S04]  /*2170*/  @!P0 LDG.E.U8 R70, desc[UR8][R22.64] ;  /* 0x0000000816468981 */ /* 0x0002e8000c1e1100 */
[----:B------:R4:W5:Y:S01]  /*2180*/  @!P0 LDG.E.U8 R19, desc[UR8][R16.64] ;  /* 0x0000000810138981 */ /* 0x000962000c1e1100 */
[----:B0-----:R-:W-:-:S02]  /*2190*/  IADD3 R20, P2, PT, R80, R85, RZ ;  /* 0x0000005550147210 */ /* 0x001fc40007f5e0ff */
[----:B------:R-:W-:Y:S01]  /*21a0*/  LOP3.LUT R100, R2, 0x20, RZ, 0x3c, !PT ;  /* 0x0000002002647812 */ /* 0x000fe200078e3cff */
[----:B------:R-:W-:Y:S02]  /*21b0*/  LDS.U8 R99, [R2+UR5+0x88] ;  /* 0x0000880502637984 */ /* 0x000fe40008000000 */
[C---:B------:R-:W-:Y:S01]  /*21c0*/  IMAD.X R21, R79.reuse, 0x1, R84, P2 ;  /* 0x000000014f157824 */ /* 0x040fe200010e0654 */
[----:B-1----:R-:W-:Y:S01]  /*21d0*/  IADD3 R22, P2, PT, R80, R56, RZ ;  /* 0x0000003850167210 */ /* 0x002fe20007f5e0ff */
[C---:B------:R-:W-:Y:S01]  /*21e0*/  IMAD.X R61, R79.reuse, 0x1, R66, P1 ;  /* 0x000000014f3d7824 */ /* 0x040fe200008e0642 */
[----:B----4-:R-:W-:Y:S01]  /*21f0*/  PRMT R17, RZ, 0x7610, R17 ;  /* 0x00007610ff117816 */ /* 0x010fe20000000011 */
[----:B------:R-:W-:Y:S04]  /*2200*/  LDS.U8 R107, [R100+UR5] ;  /* 0x00000005646b7984 */ /* 0x000fe80008000000 */
[----:B------:R0:W4:Y:S01]  /*2210*/  @!P0 LDG.E.U8 R62, desc[UR8][R20.64] ;  /* 0x00000008143e8981 */ /* 0x000122000c1e1100 */
[----:B------:R-:W-:Y:S01]  /*2220*/  PRMT R16, RZ, 0x7610, R16 ;  /* 0x00007610ff107816 */ /* 0x000fe20000000010 */
[----:B------:R-:W-:-:S02]  /*2230*/  IMAD.X R23, R79, 0x1, R68, P2 ;  /* 0x000000014f177824 */ /* 0x000fc400010e0644 */
[----:B------:R-:W-:Y:S04]  /*2240*/  LDS.U8 R106, [R100+UR5+0x40] ;  /* 0x00004005646a7984 */ /* 0x000fe80008000000 */
[----:B------:R1:W4:Y:S01]  /*2250*/  @!P0 LDG.E.U8 R18, desc[UR8][R22.64] ;  /* 0x0000000816128981 */ /* 0x000322000c1e1100 */
[----:B0-----:R-:W-:-:S03]  /*2260*/  IADD3 R20, P3, PT, R80, R81, RZ ;  /* 0x0000005150147210 */ /* 0x001fc60007f7e0ff */
[----:B------:R0:W4:Y:S02]  /*2270*/  @!P0 LDG.E.U8 R16, desc[UR8][R60.64] ;  /* 0x000000083c108981 */ /* 0x000124000c1e1100 */
[----:B------:R-:W-:Y:S02]  /*2280*/  IMAD.X R21, R79, 0x1, R69, P3 ;  /* 0x000000014f157824 */ /* 0x000fe400018e0645 */
[----:B------:R-:W-:Y:S01]  /*2290*/  LDS.U8 R115, [R100+UR5+0x88] ;  /* 0x0000880564737984 */ /* 0x000fe20008000000 */
[----:B-1----:R-:W-:-:S03]  /*22a0*/  IADD3 R22, P2, PT, R80, R10, RZ ;  /* 0x0000000a50167210 */ /* 0x002fc60007f5e0ff */
[----:B------:R1:W4:Y:S01]  /*22b0*/  @!P0 LDG.E.U8 R17, desc[UR8][R20.64] ;  /* 0x0000000814118981 */ /* 0x000322000c1e1100 */
[C---:B0-----:R-:W-:Y:S01]  /*22c0*/  IADD3 R60, P1, PT, R80.reuse, R8, RZ ;  /* 0x00000008503c7210 */ /* 0x041fe20007f3e0ff */
[C---:B------:R-:W-:Y:S02]  /*22d0*/  IMAD.X R23, R79.reuse, 0x1, R64, P2 ;  /* 0x000000014f177824 */ /* 0x040fe400010e0640 */
[----:B------:R-:W-:Y:S04]  /*22e0*/  LDS.U8 R114, [R100+UR5+0xc8] ;  /* 0x0000c80564727984 */ /* 0x000fe80008000000 */
[----:B------:R-:W-:Y:S01]  /*22f0*/  LDS.U8 R108, [R100+UR5+0x8] ;  /* 0x00000805646c7984 */ /* 0x000fe20008000000 */
[----:B-1----:R-:W-:Y:S01]  /*2300*/  IADD3 R20, P3, PT, R80, R12, RZ ;  /* 0x0000000c50147210 */ /* 0x002fe20007f7e0ff */
[----:B------:R-:W-:-:S02]  /*2310*/  IMAD.X R61, R79, 0x1, R59, P1 ;  /* 0x000000014f3d7824 */ /* 0x000fc400008e063b */
[----:B------:R0:W4:Y:S02]  /*2320*/  @!P0 LDG.E.U8 R71, desc[UR8][R22.64] ;  /* 0x0000000816478981 */ /* 0x000124000c1e1100 */
[----:B------:R-:W-:Y:S02]  /*2330*/  IMAD.X R21, R79, 0x1, R65, P3 ;  /* 0x000000014f157824 */ /* 0x000fe400018e0641 */
[----:B------:R1:W4:Y:S04]  /*2340*/  @!P0 LDG.E.U8 R72, desc[UR8][R60.64] ;  /* 0x000000083c488981 */ /* 0x000328000c1e1100 */
[----:B------:R1:W4:Y:S01]  /*2350*/  @!P0 LDG.E.U8 R73, desc[UR8][R20.64] ;  /* 0x0000000814498981 */ /* 0x000322000c1e1100 */
[----:B0-----:R-:W-:-:S03]  /*2360*/  IADD3 R22, P2, PT, R80, R6, RZ ;  /* 0x0000000650167210 */ /* 0x001fc60007f5e0ff */
[----:B------:R-:W-:Y:S01]  /*2370*/  LDS.U8 R109, [R100+UR5+0x48] ;  /* 0x00004805646d7984 */ /* 0x000fe20008000000 */
[----:B-1----:R-:W-:-:S03]  /*2380*/  IADD3 R60, P1, PT, R80, R5, RZ ;  /* 0x00000005503c7210 */ /* 0x002fc60007f3e0ff */
[----:B------:R-:W-:Y:S01]  /*2390*/  LDS.U8 R105, [R100+UR5+0x80] ;  /* 0x0000800564697984 */ /* 0x000fe20008000000 */
[C---:B------:R-:W-:Y:S01]  /*23a0*/  IADD3 R20, P3, PT, R80.reuse, R7, RZ ;  /* 0x0000000750147210 */ /* 0x040fe20007f7e0ff */
[C---:B------:R-:W-:Y:S02]  /*23b0*/  IMAD.X R23, R79.reuse, 0x1, R57, P2 ;  /* 0x000000014f177824 */ /* 0x040fe400010e0639 */
[----:B------:R-:W-:Y:S01]  /*23c0*/  LDS.U8 R104, [R100+UR5+0xc0] ;  /* 0x0000c00564687984 */ /* 0x000fe20008000000 */
[C---:B------:R-:W-:Y:S02]  /*23d0*/  IMAD.X R61, R79.reuse, 0x1, R15, P1 ;  /* 0x000000014f3d7824 */ /* 0x040fe400008e060f */
[----:B------:R-:W-:Y:S01]  /*23e0*/  IMAD.X R21, R79, 0x1, R58, P3 ;  /* 0x000000014f157824 */ /* 0x000fe200018e063a */
[----:B------:R0:W4:Y:S04]  /*23f0*/  @!P0 LDG.E.U8 R78, desc[UR8][R22.64] ;  /* 0x00000008164e8981 */ /* 0x000128000c1e1100 */
[----:B------:R1:W4:Y:S04]  /*2400*/  @!P0 LDG.E.U8 R74, desc[UR8][R20.64] ;  /* 0x00000008144a8981 */ /* 0x000328000c1e1100 */
[----:B------:R1:W4:Y:S01]  /*2410*/  @!P0 LDG.E.U8 R75, desc[UR8][R60.64] ;  /* 0x000000083c4b8981 */ /* 0x000322000c1e1100 */
[----:B0-----:R-:W-:-:S03]  /*2420*/  IADD3 R22, P2, PT, R80, R3, RZ ;  /* 0x0000000350167210 */ /* 0x001fc60007f5e0ff */
[----:B------:R-:W-:Y:S01]  /*2430*/  LDS.U8 R110, [R100+UR5+0x400] ;  /* 0x00040005646e7984 */ /* 0x000fe20008000000 */
[----:B-1----:R-:W-:-:S03]  /*2440*/  IADD3 R20, P3, PT, R80, R4, RZ ;  /* 0x0000000450147210 */ /* 0x002fc60007f7e0ff */
[----:B------:R-:W-:Y:S01]  /*2450*/  LDS.U8 R111, [R100+UR5+0x440] ;  /* 0x00044005646f7984 */ /* 0x000fe20008000000 */
[----:B------:R-:W-:Y:S01]  /*2460*/  IADD3 R60, P1, PT, R80, R0, RZ ;  /* 0x00000000503c7210 */ /* 0x000fe20007f3e0ff */
[C---:B------:R-:W-:Y:S02]  /*2470*/  IMAD.X R21, R79.reuse, 0x1, R13, P3 ;  /* 0x000000014f157824 */ /* 0x040fe400018e060d */
[----:B------:R-:W-:Y:S01]  /*2480*/  LDS.U8 R103, [R100+UR5+0x488] ;  /* 0x0004880564677984 */ /* 0x000fe20008000000 */
[C---:B------:R-:W-:Y:S02]  /*2490*/  IMAD.X R23, R79.reuse, 0x1, R11, P2 ;  /* 0x000000014f177824 */ /* 0x040fe400010e060b */
[----:B------:R-:W-:Y:S01]  /*24a0*/  IMAD.X R61, R79, 0x1, R9, P1 ;  /* 0x000000014f3d7824 */ /* 0x000fe200008e0609 */
[----:B------:R-:W4:Y:S04]  /*24b0*/  @!P0 LDG.E.U8 R121, desc[UR8][R20.64] ;  /* 0x0000000814798981 */ /* 0x000f28000c1e1100 */
[----:B------:R-:W4:Y:S04]  /*24c0*/  @!P0 LDG.E.U8 R122, desc[UR8][R22.64] ;  /* 0x00000008167a8981 */ /* 0x000f28000c1e1100 */
[----:B------:R0:W4:Y:S04]  /*24d0*/  @!P0 LDG.E.U8 R123, desc[UR8][R60.64] ;  /* 0x000000083c7b8981 */ /* 0x000128000c1e1100 */
[----:B------:R-:W-:Y:S04]  /*24e0*/  LDS.U8 R102, [R100+UR5+0x4c8] ;  /* 0x0004c80564667984 */ /* 0x000fe80008000000 */
[----:B------:R-:W-:Y:S04]  /*24f0*/  LDS.U8 R112, [R100+UR5+0x408] ;  /* 0x0004080564707984 */ /* 0x000fe80008000000 */
[----:B------:R-:W-:Y:S04]  /*2500*/  LDS.U8 R113, [R100+UR5+0x448] ;  /* 0x0004480564717984 */ /* 0x000fe80008000000 */
[----:B------:R-:W-:Y:S04]  /*2510*/  LDS.U8 R101, [R100+UR5+0x480] ;  /* 0x0004800564657984 */ /* 0x000fe80008000000 */
[----:B0-----:R-:W-:Y:S04]  /*2520*/  LDS.U8 R60, [R2+UR5] ;  /* 0x00000005023c7984 */ /* 0x001fe80008000000 */
[----:B------:R-:W0:Y:S04]  /*2530*/  LDS.U8 R61, [R2+UR5+0x40] ;  /* 0x00004005023d7984 */ /* 0x000e280008000000 */
[----:B------:R-:W-:Y:S04]  /*2540*/  LDS.U8 R98, [R2+UR5+0xc8] ;  /* 0x0000c80502627984 */ /* 0x000fe80008000000 */
[----:B------:R-:W-:Y:S04]  /*2550*/  LDS.U8 R79, [R2+UR5+0x8] ;  /* 0x00000805024f7984 */ /* 0x000fe80008000000 */
[----:B------:R-:W1:Y:S04]  /*2560*/  LDS.U8 R116, [R2+UR5+0x48] ;  /* 0x0000480502747984 */ /* 0x000e680008000000 */
[----:B------:R-:W-:Y:S04]  /*2570*/  LDS.U8 R97, [R2+UR5+0x80] ;  /* 0x0000800502617984 */ /* 0x000fe80008000000 */
[----:B------:R-:W-:Y:S04]  /*2580*/  LDS.U8 R96, [R2+UR5+0xc0] ;  /* 0x0000c00502607984 */ /* 0x000fe80008000000 */
[----:B------:R-:W-:Y:S04]  /*2590*/  LDS.U8 R117, [R2+UR5+0x400] ;  /* 0x0004000502757984 */ /* 0x000fe80008000000 */
[----:B------:R-:W2:Y:S04]  /*25a0*/  LDS.U8 R118, [R2+UR5+0x440] ;  /* 0x0004400502767984 */ /* 0x000ea80008000000 */
[----:B------:R-:W-:Y:S04]  /*25b0*/  LDS.U8 R95, [R2+UR5+0x488] ;  /* 0x00048805025f7984 */ /* 0x000fe80008000000 */
[----:B------:R-:W-:Y:S04]  /*25c0*/  LDS.U8 R94, [R2+UR5+0x4c8] ;  /* 0x0004c805025e7984 */ /* 0x000fe80008000000 */
[----:B------:R-:W-:Y:S04]  /*25d0*/  LDS.U8 R119, [R2+UR5+0x408] ;  /* 0x0004080502777984 */ /* 0x000fe80008000000 */
[----:B------:R-:W2:Y:S04]  /*25e0*/  LDS.U8 R120, [R2+UR5+0x448] ;  /* 0x0004480502787984 */ /* 0x000ea80008000000 */
[----:B------:R-:W-:Y:S04]  /*25f0*/  LDS.U8 R92, [R2+UR5+0x480] ;  /* 0x00048005025c7984 */ /* 0x000fe80008000000 */
[----:B------:R-:W2:Y:S04]  /*2600*/  LDS.U8 R93, [R2+UR5+0x4c0] ;  /* 0x0004c005025d7984 */ /* 0x000ea80008000000 */
[----:B------:R-:W-:Y:S01]  /*2610*/  LDS.U8 R100, [R100+UR5+0x4c0] ;  /* 0x0004c00564647984 */ /* 0x000fe20008000000 */
[----:B------:R-:W-:Y:S01]  /*2620*/  BAR.SYNC.DEFER_BLOCKING 0x0 ;  /* 0x0000000000007b1d */ /* 0x000fe20000010000 */
[----:B0-----:R-:W-:-:S02]  /*2630*/  IMAD R60, R61, 0x100, R60 ;  /* 0x000001003d3c7824 */ /* 0x001fc400078e023c */
[----:B-1----:R-:W-:-:S03]  /*2640*/  IMAD R61, R116, 0x100, R79 ;  /* 0x00000100743d7824 */ /* 0x002fc600078e024f */
[----:B------:R-:W-:Y:S02]  /*2650*/  F2FP.F16.E4M3.UNPACK_B R60, R60 ;  /* 0x0000003cff3c723e */ /* 0x000fe400020006ff */
[----:B------:R-:W-:Y:S01]  /*2660*/  F2FP.F16.E4M3.UNPACK_B R61, R61 ;  /* 0x0000003dff3d723e */ /* 0x000fe200020006ff */
[----:B------:R-:W-:Y:S02]  /*2670*/  IMAD R106, R106, 0x100, R107 ;  /* 0x000001006a6a7824 */ /* 0x000fe400078e026b */
[----:B------:R-:W-:Y:S02]  /*2680*/  IMAD R108, R109, 0x100, R108 ;  /* 0x000001006d6c7824 */ /* 0x000fe400078e026c */
[----:B------:R-:W-:Y:S02]  /*2690*/  IMAD R110, R111, 0x100, R110 ;  /* 0x000001006f6e7824 */ /* 0x000fe400078e026e */
[----:B------:R-:W-:Y:S02]  /*26a0*/  IMAD R112, R113, 0x100, R112 ;  /* 0x0000010071707824 */ /* 0x000fe400078e0270 */
[----:B------:R-:W-:Y:S01]  /*26b0*/  IMAD R98, R98, 0x100, R99 ;  /* 0x0000010062627824 */ /* 0x000fe200078e0263 */
[----:B--2---:R-:W-:Y:S04]  /*26c0*/  STS.U8 [R77+UR5], R63 ;  /* 0x0000003f4d007988 */ /* 0x004fe80008000005 */
[----:B---3--:R-:W-:Y:S04]  /*26d0*/  STS.U8 [R77+UR5+0x600], R70 ;  /* 0x000600464d007988 */ /* 0x008fe80008000005 */
[----:B-----5:R-:W-:Y:S04]  /*26e0*/  STS.U8 [R77+UR5+0x200], R19 ;  /* 0x000200134d007988 */ /* 0x020fe80008000005 */
[----:B----4-:R0:W-:Y:S04]  /*26f0*/  STS.U8 [R77+UR5+0x400], R62 ;  /* 0x0004003e4d007988 */ /* 0x0101e80008000005 */
[----:B------:R-:W-:Y:S04]  /*2700*/  STS.U8 [R77+UR5+0xa00], R18 ;  /* 0x000a00124d007988 */ /* 0x000fe80008000005 */
        /* <DEDUP_REMOVED lines=8> */
[----:B------:R1:W-:Y:S04]  /*2790*/  STS.U8 [R77+UR5+0x1a00], R121 ;  /* 0x001a00794d007988 */ /* 0x0003e80008000005 */
[----:B------:R-:W-:Y:S04]  /*27a0*/  STS.U8 [R77+UR5+0x1c00], R122 ;  /* 0x001c007a4d007988 */ /* 0x000fe80008000005 */
[----:B------:R-:W-:Y:S01]  /*27b0*/  STS.U8 [R77+UR5+0x1e00], R123 ;  /* 0x001e007b4d007988 */ /* 0x000fe20008000005 */
[----:B0-----:R-:W-:Y:S01]  /*27c0*/  IMAD R62, R118, 0x100, R117 ;  /* 0x00000100763e7824 */ /* 0x001fe200078e0275 */
[----:B-1----:R-:W0:Y:S08]  /*27d0*/  LDC R121, c[0x0][0x3a8] ;  /* 0x0000ea00ff797b82 */ /* 0x002e300000000800 */
[----:B------:R-:W-:Y:S06]  /*27e0*/  BAR.SYNC.DEFER_BLOCKING 0x0 ;  /* 0x0000000000007b1d */ /* 0x000fec0000010000 */
[----:B------:R-:W1:Y:S04]  /*27f0*/  LDSM.16.M88.4 R20, [R125] ;  /* 0x000000007d14783b */ /* 0x000e680000000200 */
[----:B------:R-:W2:Y:S01]  /*2800*/  LDSM.16.M88.4 R16, [R125+0x1000] ;  /* 0x001000007d10783b */ /* 0x000ea20000000200 */
[----:B------:R-:W-:Y:S01]  /*2810*/  IMAD R63, R120, 0x100, R119 ;  /* 0x00000100783f7824 */ /* 0x000fe200078e0277 */
[----:B------:R-:W-:-:S04]  /*2820*/  F2FP.F16.E4M3.UNPACK_B R62, R62 ;  /* 0x0000003eff3e723e */ /* 0x000fc800020006ff */
[----:B------:R-:W-:Y:S01]  /*2830*/  F2FP.F16.E4M3.UNPACK_B R63, R63 ;  /* 0x0000003fff3f723e */ /* 0x000fe200020006ff */
[----:B------:R-:W-:Y:S02]  /*2840*/  IMAD R96, R96, 0x100, R97 ;  /* 0x0000010060607824 */ /* 0x000fe400078e0261 */
[----:B------:R-:W-:Y:S02]  /*2850*/  IMAD R94, R94, 0x100, R95 ;  /* 0x000001005e5e7824 */ /* 0x000fe400078e025f */
[----:B------:R-:W-:Y:S01]  /*2860*/  IMAD R92, R93, 0x100, R92 ;  /* 0x000001005d5c7824 */ /* 0x000fe200078e025c */
[----:B-1----:R-:W-:Y:S02]  /*2870*/  F2FP.F16.E4M3.UNPACK_B R78, R20 ;  /* 0x00000014ff4e723e */ /* 0x002fe400020006ff */
[----:B------:R-:W-:Y:S02]  /*2880*/  F2FP.F16.E4M3.UNPACK_B R79, R21 ;  /* 0x00000015ff4f723e */ /* 0x000fe400020006ff */
[----:B------:R-:W-:-:S02]  /*2890*/  F2FP.F16.E4M3.UNPACK_B R70, R22 ;  /* 0x00000016ff46723e */ /* 0x000fc400020006ff */
[----:B------:R-:W-:Y:S02]  /*28a0*/  F2FP.F16.E4M3.UNPACK_B R71, R23 ;  /* 0x00000017ff47723e */ /* 0x000fe400020006ff */
[----:B--2---:R-:W-:Y:S02]  /*28b0*/  F2FP.F16.E4M3.UNPACK_B R72, R16 ;  /* 0x00000010ff48723e */ /* 0x004fe400020006ff */
[----:B------:R-:W-:Y:S02]  /*28c0*/  F2FP.F16.E4M3.UNPACK_B R73, R17 ;  /* 0x00000011ff49723e */ /* 0x000fe400020006ff */
[----:B------:R-:W-:Y:S02]  /*28d0*/  F2FP.F16.E4M3.UNPACK_B R74, R18 ;  /* 0x00000012ff4a723e */ /* 0x000fe400020006ff */
[----:B------:R-:W-:Y:S01]  /*28e0*/  F2FP.F16.E4M3.UNPACK_B R75, R19 ;  /* 0x00000013ff4b723e */ /* 0x000fe200020006ff */
[C---:B------:R-:W-:Y:S08]  /*28f0*/  HMMA.16816.F32 R52, R60.reuse, R78, R52 ;  /* 0x0000004e3c34723c */ /* 0x040ff00000001834 */
[C---:B------:R-:W-:Y:S08]  /*2900*/  HMMA.16816.F32 R48, R60.reuse, R70, R48 ;  /* 0x000000463c30723c */ /* 0x040ff00000001830 */
[C---:B------:R-:W-:Y:S08]  /*2910*/  HMMA.16816.F32 R44, R60.reuse, R72, R44 ;  /* 0x000000483c2c723c */ /* 0x040ff0000000182c */
[----:B------:R-:W-:Y:S01]  /*2920*/  HMMA.16816.F32 R40, R60, R74, R40 ;  /* 0x0000004a3c28723c */ /* 0x000fe20000001828 */
[----:B------:R-:W-:-:S02]  /*2930*/  F2FP.F16.E4M3.UNPACK_B R60, R106 ;  /* 0x0000006aff3c723e */ /* 0x000fc400020006ff */
[----:B------:R-:W-:Y:S02]  /*2940*/  F2FP.F16.E4M3.UNPACK_B R61, R108 ;  /* 0x0000006cff3d723e */ /* 0x000fe400020006ff */
[----:B------:R-:W-:Y:S02]  /*2950*/  F2FP.F16.E4M3.UNPACK_B R62, R110 ;  /* 0x0000006eff3e723e */ /* 0x000fe400020006ff */
[----:B------:R-:W-:-:S07]  /*2960*/  F2FP.F16.E4M3.UNPACK_B R63, R112 ;  /* 0x00000070ff3f723e */ /* 0x000fce00020006ff */
[C---:B------:R-:W-:Y:S08]  /*2970*/  HMMA.16816.F32 R36, R60.reuse, R78, R36 ;  /* 0x0000004e3c24723c */ /* 0x040ff00000001824 */
[----:B------:R-:W-:Y:S01]  /*2980*/  HMMA.16816.F32 R32, R60, R70, R32 ;  /* 0x000000463c20723c */ /* 0x000fe20000001820 */
[----:B------:R-:W-:-:S07]  /*2990*/  F2FP.F16.E4M3.UNPACK_B R70, R20.H1 ;  /* 0x00000014ff46723e */ /* 0x000fce00030006ff */
[----:B------:R-:W-:Y:S01]  /*29a0*/  HMMA.16816.F32 R28, R60, R72, R28 ;  /* 0x000000483c1c723c */ /* 0x000fe2000000181c */
[----:B------:R-:W-:-:S07]  /*29b0*/  F2FP.F16.E4M3.UNPACK_B R71, R21.H1 ;  /* 0x00000015ff47723e */ /* 0x000fce00030006ff */
[----:B------:R-:W-:Y:S01]  /*29c0*/  HMMA.16816.F32 R24, R60, R74, R24 ;  /* 0x0000004a3c18723c */ /* 0x000fe20000001818 */
[----:B------:R-:W-:Y:S01]  /*29d0*/  F2FP.F16.E4M3.UNPACK_B R20, R16.H1 ;  /* 0x00000010ff14723e */ /* 0x000fe200030006ff */
[----:B------:R-:W-:Y:S01]  /*29e0*/  IMAD R16, R114, 0x100, R115 ;  /* 0x0000010072107824 */ /* 0x000fe200078e0273 */
[----:B------:R-:W-:Y:S01]  /*29f0*/  F2FP.F16.E4M3.UNPACK_B R21, R17.H1 ;  /* 0x00000011ff15723e */ /* 0x000fe200030006ff */
[----:B------:R-:W-:Y:S01]  /*2a00*/  IMAD R17, R104, 0x100, R105 ;  /* 0x0000010068117824 */ /* 0x000fe200078e0269 */
[----:B------:R-:W-:Y:S01]  /*2a10*/  F2FP.F16.E4M3.UNPACK_B R72, R18.H1 ;  /* 0x00000012ff48723e */ /* 0x000fe200030006ff */
[----:B------:R-:W-:Y:S01]  /*2a20*/  IMAD R18, R102, 0x100, R103 ;  /* 0x0000010066127824 */ /* 0x000fe200078e0267 */
[----:B------:R-:W-:Y:S01]  /*2a30*/  F2FP.F16.E4M3.UNPACK_B R73, R19.H1 ;  /* 0x00000013ff49723e */ /* 0x000fe200030006ff */
[----:B------:R-:W-:Y:S01]  /*2a40*/  IMAD R19, R100, 0x100, R101 ;  /* 0x0000010064137824 */ /* 0x000fe200078e0265 */
[----:B------:R-:W-:Y:S02]  /*2a50*/  F2FP.F16.E4M3.UNPACK_B R60, R98 ;  /* 0x00000062ff3c723e */ /* 0x000fe400020006ff */
[----:B------:R-:W-:-:S02]  /*2a60*/  F2FP.F16.E4M3.UNPACK_B R61, R96 ;  /* 0x00000060ff3d723e */ /* 0x000fc400020006ff */
[----:B------:R-:W-:Y:S02]  /*2a70*/  F2FP.F16.E4M3.UNPACK_B R62, R94 ;  /* 0x0000005eff3e723e */ /* 0x000fe400020006ff */
[----:B------:R-:W-:Y:S02]  /*2a80*/  F2FP.F16.E4M3.UNPACK_B R63, R92 ;  /* 0x0000005cff3f723e */ /* 0x000fe400020006ff */
[----:B------:R-:W-:Y:S02]  /*2a90*/  F2FP.F16.E4M3.UNPACK_B R22, R22.H1 ;  /* 0x00000016ff16723e */ /* 0x000fe400030006ff */
[----:B------:R-:W-:Y:S02]  /*2aa0*/  F2FP.F16.E4M3.UNPACK_B R23, R23.H1 ;  /* 0x00000017ff17723e */ /* 0x000fe400030006ff */
[----:B------:R-:W-:Y:S02]  /*2ab0*/  F2FP.F16.E4M3.UNPACK_B R16, R16 ;  /* 0x00000010ff10723e */ /* 0x000fe400020006ff */
[----:B------:R-:W-:-:S02]  /*2ac0*/  F2FP.F16.E4M3.UNPACK_B R17, R17 ;  /* 0x00000011ff11723e */ /* 0x000fc400020006ff */
[----:B------:R-:W-:Y:S02]  /*2ad0*/  F2FP.F16.E4M3.UNPACK_B R18, R18 ;  /* 0x00000012ff12723e */ /* 0x000fe400020006ff */
[----:B------:R-:W-:Y:S01]  /*2ae0*/  F2FP.F16.E4M3.UNPACK_B R19, R19 ;  /* 0x00000013ff13723e */ /* 0x000fe200020006ff */
[----:B------:R-:W-:Y:S01]  /*2af0*/  HMMA.16816.F32 R52, R60, R70, R52 ;  /* 0x000000463c34723c */ /* 0x000fe20000001834 */
[----:B------:R-:W-:Y:S02]  /*2b00*/  USHF.R.S32.HI UR10, URZ, 0x1f, UR4 ;  /* 0x0000001fff0a7899 */ /* 0x000fe40008011404 */
[----:B------:R-:W-:Y:S01]  /*2b10*/  IADD3 R0, P2, PT, R0, UR4, RZ ;  /* 0x0000000400007c10 */ /* 0x000fe2000ff5e0ff */
[----:B------:R-:W-:Y:S01]  /*2b20*/  UIADD3 UR6, UPT, UPT, UR6, -0x1, URZ ;  /* 0xffffffff06067890 */ /* 0x000fe2000fffe0ff */
[----:B------:R-:W-:-:S03]  /*2b30*/  IADD3 R3, P3, PT, R3, UR4, RZ ;  /* 0x0000000403037c10 */ /* 0x000fc6000ff7e0ff */
[----:B------:R-:W-:Y:S01]  /*2b40*/  HMMA.16816.F32 R48, R60, R22, R48 ;  /* 0x000000163c30723c */ /* 0x000fe20000001830 */
[----:B------:R-:W-:-:S07]  /*2b50*/  IADD3 R4, P4, PT, R4, UR4, RZ ;  /* 0x0000000404047c10 */ /* 0x000fce000ff9e0ff */
[----:B------:R-:W-:Y:S01]  /*2b60*/  HMMA.16816.F32 R44, R60, R20, R44 ;  /* 0x000000143c2c723c */ /* 0x000fe2000000182c */
[----:B------:R-:W-:-:S07]  /*2b70*/  UISETP.NE.U32.AND UP0, UPT, UR6, URZ, UPT ;  /* 0x000000ff0600728c */ /* 0x000fce000bf05070 */
[----:B------:R-:W-:Y:S08]  /*2b80*/  HMMA.16816.F32 R40, R60, R72, R40 ;  /* 0x000000483c28723c */ /* 0x000ff00000001828 */
[C---:B------:R-:W-:Y:S08]  /*2b90*/  HMMA.16816.F32 R36, R16.reuse, R70, R36 ;  /* 0x000000461024723c */ /* 0x040ff00000001824 */
[C---:B------:R-:W-:Y:S08]  /*2ba0*/  HMMA.16816.F32 R32, R16.reuse, R22, R32 ;  /* 0x000000161020723c */ /* 0x040ff00000001820 */
[C---:B------:R-:W-:Y:S08]  /*2bb0*/  HMMA.16816.F32 R28, R16.reuse, R20, R28 ;  /* 0x00000014101c723c */ /* 0x040ff0000000181c */
[----:B------:R-:W-:Y:S01]  /*2bc0*/  HMMA.16816.F32 R24, R16, R72, R24 ;  /* 0x000000481018723c */ /* 0x000fe20000001818 */
[----:B------:R-:W-:Y:S01]  /*2bd0*/  IADD3.X R9, PT, PT, R9, UR10, RZ, P2, !PT ;  /* 0x0000000a09097c10 */ /* 0x000fe200097fe4ff */
[----:B0-----:R-:W-:Y:S01]  /*2be0*/  IMAD.SHL.U32 R121, R121, 0x20, RZ ;  /* 0x0000002079797824 */ /* 0x001fe200078e00ff */
[----:B------:R-:W-:-:S02]  /*2bf0*/  IADD3.X R11, PT, PT, R11, UR10, RZ, P3, !PT ;  /* 0x0000000a0b0b7c10 */ /* 0x000fc40009ffe4ff */
[----:B------:R-:W-:Y:S02]  /*2c00*/  IADD3.X R13, PT, PT, R13, UR10, RZ, P4, !PT ;  /* 0x0000000a0d0d7c10 */ /* 0x000fe4000a7fe4ff */
[----:B------:R-:W-:Y:S02]  /*2c10*/  IADD3 R5, P5, PT, R5, UR4, RZ ;  /* 0x0000000405057c10 */ /* 0x000fe4000ffbe0ff */
[----:B------:R-:W-:Y:S02]  /*2c20*/  IADD3 R6, P6, PT, R6, UR4, RZ ;  /* 0x0000000406067c10 */ /* 0x000fe4000ffde0ff */
[----:B------:R-:W-:Y:S02]  /*2c30*/  IADD3 R7, P0, PT, R7, UR4, RZ ;  /* 0x0000000407077c10 */ /* 0x000fe4000ff1e0ff */
[----:B------:R-:W-:Y:S02]  /*2c40*/  IADD3 R8, P1, PT, R8, UR4, RZ ;  /* 0x0000000408087c10 */ /* 0x000fe4000ff3e0ff */
[----:B------:R-:W-:-:S02]  /*2c50*/  IADD3 R10, P2, PT, R10, UR4, RZ ;  /* 0x000000040a0a7c10 */ /* 0x000fc4000ff5e0ff */
[----:B------:R-:W-:Y:S02]  /*2c60*/  IADD3 R12, P3, PT, R12, UR4, RZ ;  /* 0x000000040c0c7c10 */ /* 0x000fe4000ff7e0ff */
[----:B------:R-:W-:Y:S02]  /*2c70*/  IADD3 R14, P4, PT, R14, UR4, RZ ;  /* 0x000000040e0e7c10 */ /* 0x000fe4000ff9e0ff */
[----:B------:R-:W-:Y:S02]  /*2c80*/  IADD3.X R15, PT, PT, R15, UR10, RZ, P5, !PT ;  /* 0x0000000a0f0f7c10 */ /* 0x000fe4000affe4ff */
[----:B------:R-:W-:Y:S02]  /*2c90*/  IADD3.X R57, PT, PT, R57, UR10, RZ, P6, !PT ;  /* 0x0000000a39397c10 */ /* 0x000fe4000b7fe4ff */
[----:B------:R-:W-:Y:S02]  /*2ca0*/  IADD3.X R58, PT, PT, R58, UR10, RZ, P0, !PT ;  /* 0x0000000a3a3a7c10 */ /* 0x000fe400087fe4ff */
[----:B------:R-:W-:-:S02]  /*2cb0*/  IADD3.X R59, PT, PT, R59, UR10, RZ, P1, !PT ;  /* 0x0000000a3b3b7c10 */ /* 0x000fc40008ffe4ff */
[----:B------:R-:W-:Y:S02]  /*2cc0*/  IADD3.X R64, PT, PT, R64, UR10, RZ, P2, !PT ;  /* 0x0000000a40407c10 */ /* 0x000fe400097fe4ff */
[----:B------:R-:W-:Y:S02]  /*2cd0*/  IADD3.X R65, PT, PT, R65, UR10, RZ, P3, !PT ;  /* 0x0000000a41417c10 */ /* 0x000fe40009ffe4ff */
[----:B------:R-:W-:Y:S02]  /*2ce0*/  IADD3.X R66, PT, PT, R66, UR10, RZ, P4, !PT ;  /* 0x0000000a42427c10 */ /* 0x000fe4000a7fe4ff */
[----:B------:R-:W-:Y:S02]  /*2cf0*/  IADD3 R56, P5, PT, R56, UR4, RZ ;  /* 0x0000000438387c10 */ /* 0x000fe4000ffbe0ff */
[----:B------:R-:W-:Y:S02]  /*2d00*/  IADD3 R81, P6, PT, R81, UR4, RZ ;  /* 0x0000000451517c10 */ /* 0x000fe4000ffde0ff */
[----:B------:R-:W-:-:S02]  /*2d10*/  IADD3 R83, P0, PT, R83, UR4, RZ ;  /* 0x0000000453537c10 */ /* 0x000fc4000ff1e0ff */
[----:B------:R-:W-:Y:S02]  /*2d20*/  IADD3 R85, P1, PT, R85, UR4, RZ ;  /* 0x0000000455557c10 */ /* 0x000fe4000ff3e0ff */
[----:B------:R-:W-:Y:S02]  /*2d30*/  IADD3 R87, P2, PT, R87, UR4, RZ ;  /* 0x0000000457577c10 */ /* 0x000fe4000ff5e0ff */
[----:B------:R-:W-:Y:S02]  /*2d40*/  IADD3 R89, P3, PT, R89, UR4, RZ ;  /* 0x0000000459597c10 */ /* 0x000fe4000ff7e0ff */
[----:B------:R-:W-:Y:S02]  /*2d50*/  IADD3 R67, P4, PT, R121, R67, RZ ;  /* 0x0000004379437210 */ /* 0x000fe40007f9e0ff */
[----:B------:R-:W-:Y:S02]  /*2d60*/  IADD3.X R68, PT, PT, R68, UR10, RZ, P5, !PT ;  /* 0x0000000a44447c10 */ /* 0x000fe4000affe4ff */
[----:B------:R-:W-:-:S02]  /*2d70*/  IADD3.X R69, PT, PT, R69, UR10, RZ, P6, !PT ;  /* 0x0000000a45457c10 */ /* 0x000fc4000b7fe4ff */
[----:B------:R-:W-:Y:S02]  /*2d80*/  IADD3.X R82, PT, PT, R82, UR10, RZ, P0, !PT ;  /* 0x0000000a52527c10 */ /* 0x000fe400087fe4ff */
[----:B------:R-:W-:Y:S02]  /*2d90*/  IADD3.X R84, PT, PT, R84, UR10, RZ, P1, !PT ;  /* 0x0000000a54547c10 */ /* 0x000fe40008ffe4ff */
[----:B------:R-:W-:Y:S02]  /*2da0*/  IADD3.X R86, PT, PT, R86, UR10, RZ, P2, !PT ;  /* 0x0000000a56567c10 */ /* 0x000fe400097fe4ff */
[----:B------:R-:W-:Y:S02]  /*2db0*/  IADD3.X R88, PT, PT, R88, UR10, RZ, P3, !PT ;  /* 0x0000000a58587c10 */ /* 0x000fe40009ffe4ff */
[----:B------:R-:W-:Y:S01]  /*2dc0*/  LEA.HI.X.SX32 R76, R121, R76, 0x1, P4 ;  /* 0x0000004c794c7211 */ /* 0x000fe200020f0eff */
[----:B------:R-:W-:Y:S01]  /*2dd0*/  UIADD3 UR7, UPT, UPT, UR7, -0x20, URZ ;  /* 0xffffffe007077890 */ /* 0x000fe2000fffe0ff */
[----:B------:R-:W-:Y:S11]  /*2de0*/  BRA.U UP0, `(.L_x_2) ;  /* 0xffffffed00c87547 */ /* 0x000ff6000b83ffff */
.L_x_1:
[----:B------:R-:W2:Y:S01]  /*2df0*/  LDL.LU R18, [R1+0x8] ;  /* 0x0000080001127983 */ /* 0x000ea20000300800 */
[----:B------:R-:W-:Y:S02]  /*2e00*/  F2FP.SATFINITE.E4M3.F32.PACK_AB_MERGE_C R52, R53, R52, RZ ;  /* 0x000000343534723e */ /* 0x000fe400048070ff */
[----:B------:R-:W-:Y:S01]  /*2e10*/  F2FP.SATFINITE.E4M3.F32.PACK_AB_MERGE_C R48, R49, R48, RZ ;  /* 0x000000303130723e */ /* 0x000fe200048070ff */
[----:B------:R-:W3:Y:S01]  /*2e20*/  LDL.LU R22, [R1+0x4] ;  /* 0x0000040001167983 */ /* 0x000ee20000300800 */
[----:B------:R-:W-:Y:S02]  /*2e30*/  F2FP.SATFINITE.E4M3.F32.PACK_AB_MERGE_C R44, R45, R44, RZ ;  /* 0x0000002c2d2c723e */ /* 0x000fe400048070ff */
[----:B------:R-:W-:Y:S01]  /*2e40*/  F2FP.SATFINITE.E4M3.F32.PACK_AB_MERGE_C R36, R37, R36, RZ ;  /* 0x000000242524723e */ /* 0x000fe200048070ff */
[----:B------:R-:W4:Y:S01]  /*2e50*/  LDL.LU R20, [R1] ;  /* 0x0000000001147983 */ /* 0x000f220000300800 */
[----:B------:R-:W-:Y:S02]  /*2e60*/  F2FP.SATFINITE.E4M3.F32.PACK_AB_MERGE_C R32, R33, R32, RZ ;  /* 0x000000202120723e */ /* 0x000fe400048070ff */
[----:B------:R-:W-:Y:S01]  /*2e70*/  F2FP.SATFINITE.E4M3.F32.PACK_AB_MERGE_C R28, R29, R28, RZ ;  /* 0x0000001c1d1c723e */ /* 0x000fe200048070ff */
[----:B------:R-:W1:Y:S01]  /*2e80*/  S2R R0, SR_TID.X ;  /* 0x0000000000007919 */ /* 0x000e620000002100 */
[----:B------:R-:W-:-:S02]  /*2e90*/  LOP3.LUT R52, R52, 0xffff, RZ, 0xc0, !PT ;  /* 0x0000ffff34347812 */ /* 0x000fc400078ec0ff */
[----:B------:R-:W-:Y:S02]  /*2ea0*/  F2FP.SATFINITE.E4M3.F32.PACK_AB_MERGE_C R54, R55, R54, RZ ;  /* 0x000000363736723e */ /* 0x000fe400048070ff */
[----:B------:R-:W-:Y:S02]  /*2eb0*/  F2FP.SATFINITE.E4M3.F32.PACK_AB_MERGE_C R50, R51, R50, RZ ;  /* 0x000000323332723e */ /* 0x000fe400048070ff */
[----:B------:R-:W-:Y:S02]  /*2ec0*/  F2FP.SATFINITE.E4M3.F32.PACK_AB_MERGE_C R46, R47, R46, RZ ;  /* 0x0000002e2f2e723e */ /* 0x000fe400048070ff */
[----:B------:R-:W-:Y:S02]  /*2ed0*/  F2FP.SATFINITE.E4M3.F32.PACK_AB_MERGE_C R38, R39, R38, RZ ;  /* 0x000000262726723e */ /* 0x000fe400048070ff */
[----:B------:R-:W-:Y:S02]  /*2ee0*/  F2FP.SATFINITE.E4M3.F32.PACK_AB_MERGE_C R34, R35, R34, RZ ;  /* 0x000000222322723e */ /* 0x000fe400048070ff */
[----:B------:R-:W-:Y:S01]  /*2ef0*/  F2FP.SATFINITE.E4M3.F32.PACK_AB_MERGE_C R30, R31, R30, RZ ;  /* 0x0000001e1f1e723e */ /* 0x000fe200048070ff */
[----:B------:R-:W5:Y:S01]  /*2f00*/  S2UR UR5, SR_CgaCtaId ;  /* 0x00000000000579c3 */ /* 0x000f620000008800 */
[----:B0-----:R-:W-:-:S02]  /*2f10*/  LOP3.LUT R15, R48, 0xffff, RZ, 0xc0, !PT ;  /* 0x0000ffff300f7812 */ /* 0x001fc400078ec0ff */
[----:B------:R-:W-:Y:S02]  /*2f20*/  F2FP.SATFINITE.E4M3.F32.PACK_AB_MERGE_C R40, R41, R40, RZ ;  /* 0x000000282928723e */ /* 0x000fe400048070ff */
[----:B------:R-:W-:Y:S02]  /*2f30*/  F2FP.SATFINITE.E4M3.F32.PACK_AB_MERGE_C R42, R43, R42, RZ ;  /* 0x0000002a2b2a723e */ /* 0x000fe400048070ff */
[----:B------:R-:W-:Y:S02]  /*2f40*/  F2FP.SATFINITE.E4M3.F32.PACK_AB_MERGE_C R24, R25, R24, RZ ;  /* 0x000000181918723e */ /* 0x000fe400048070ff */
[----:B------:R-:W-:Y:S01]  /*2f50*/  F2FP.SATFINITE.E4M3.F32.PACK_AB_MERGE_C R26, R27, R26, RZ ;  /* 0x0000001a1b1a723e */ /* 0x000fe200048070ff */
[----:B------:R-:W-:Y:S01]  /*2f60*/  UMOV UR4, 0x400 ;  /* 0x0000040000047882 */ /* 0x000fe20000000000 */
[----:B------:R-:W-:Y:S01]  /*2f70*/  LOP3.LUT R44, R44, 0xffff, RZ, 0xc0, !PT ;  /* 0x0000ffff2c2c7812 */ /* 0x000fe200078ec0ff */
[----:B------:R-:W3:Y:S01]  /*2f80*/  LDCU.128 UR12, c[0x0][0x390] ;  /* 0x00007200ff0c77ac */ /* 0x000ee20008000c00 */
[----:B------:R-:W-:-:S02]  /*2f90*/  LOP3.LUT R36, R36, 0xffff, RZ, 0xc0, !PT ;  /* 0x0000ffff24247812 */ /* 0x000fc400078ec0ff */
[----:B------:R-:W-:Y:S02]  /*2fa0*/  LOP3.LUT R23, R32, 0xffff, RZ, 0xc0, !PT ;  /* 0x0000ffff20177812 */ /* 0x000fe400078ec0ff */
[----:B------:R-:W-:Y:S01]  /*2fb0*/  LOP3.LUT R28, R28, 0xffff, RZ, 0xc0, !PT ;  /* 0x0000ffff1c1c7812 */ /* 0x000fe200078ec0ff */
[----:B-1----:R-:W-:Y:S01]  /*2fc0*/  IMAD.SHL.U32 R2, R0, 0x200, RZ ;  /* 0x0000020000027824 */ /* 0x002fe200078e00ff */
[--C-:B------:R-:W-:Y:S01]  /*2fd0*/  PRMT R5, R44, 0x3340, R1.reuse ;  /* 0x000033402c057816 */ /* 0x100fe20000000001 */
[----:B------:R-:W-:Y:S01]  /*2fe0*/  IMAD.SHL.U32 R3, R0, 0x4, RZ ;  /* 0x0000000400037824 */ /* 0x000fe200078e00ff */
[----:B------:R-:W-:Y:S02]  /*2ff0*/  PRMT R7, R28, 0x3340, R1 ;  /* 0x000033401c077816 */ /* 0x000fe40000000001 */
[----:B------:R-:W-:Y:S02]  /*3000*/  PRMT R4, R52, 0x3340, R15 ;  /* 0x0000334034047816 */ /* 0x000fe4000000000f */
[----:B------:R-:W-:Y:S01]  /*3010*/  LOP3.LUT R12, R2, 0x31fc, R3, 0xc8, !PT ;  /* 0x000031fc020c7812 */ /* 0x000fe200078ec803 */
[----:B------:R-:W-:Y:S01]  /*3020*/  IMAD.SHL.U32 R2, R0, 0x20, RZ ;  /* 0x0000002000027824 */ /* 0x000fe200078e00ff */
[----:B------:R-:W-:Y:S01]  /*3030*/  PRMT R6, R36, 0x3340, R23 ;  /* 0x0000334024067816 */ /* 0x000fe20000000017 */
[----:B------:R-:W-:Y:S01]  /*3040*/  IMAD.SHL.U32 R3, R0, 0x10, RZ ;  /* 0x0000001000037824 */ /* 0x000fe200078e00ff */
[----:B------:R-:W-:-:S02]  /*3050*/  LOP3.LUT R54, R54, 0xffff, RZ, 0xc0, !PT ;  /* 0x0000ffff36367812 */ /* 0x000fc400078ec0ff */
[----:B------:R-:W-:Y:S02]  /*3060*/  LOP3.LUT R2, R2, 0x60, RZ, 0xc0, !PT ;  /* 0x0000006002027812 */ /* 0x000fe400078ec0ff */
[----:B------:R-:W-:Y:S02]  /*3070*/  LOP3.LUT R21, R50, 0xffff, RZ, 0xc0, !PT ;  /* 0x0000ffff32157812 */ /* 0x000fe400078ec0ff */
[----:B------:R-:W-:Y:S02]  /*3080*/  LOP3.LUT R46, R46, 0xffff, RZ, 0xc0, !PT ;  /* 0x0000ffff2e2e7812 */ /* 0x000fe400078ec0ff */
[----:B------:R-:W-:Y:S02]  /*3090*/  LOP3.LUT R8, R2, 0xe00, R3, 0xf8, !PT ;  /* 0x00000e0002087812 */ /* 0x000fe400078ef803 */
[----:B------:R-:W-:Y:S02]  /*30a0*/  PRMT R9, R4, 0x5410, R5 ;  /* 0x0000541004097816 */ /* 0x000fe40000000005 */
[----:B------:R-:W-:-:S02]  /*30b0*/  PRMT R13, R6, 0x5410, R7 ;  /* 0x00005410060d7816 */ /* 0x000fc40000000007 */
[----:B------:R-:W-:Y:S02]  /*30c0*/  SHF.R.U32.HI R2, RZ, 0x8, R52 ;  /* 0x00000008ff027819 */ /* 0x000fe40000011634 */
[----:B------:R-:W-:Y:S02]  /*30d0*/  SHF.R.U32.HI R3, RZ, 0x8, R15 ;  /* 0x00000008ff037819 */ /* 0x000fe4000001160f */
[----:B------:R-:W-:Y:S02]  /*30e0*/  LOP3.LUT R38, R38, 0xffff, RZ, 0xc0, !PT ;  /* 0x0000ffff26267812 */ /* 0x000fe400078ec0ff */
[----:B------:R-:W-:Y:S02]  /*30f0*/  LOP3.LUT R7, R34, 0xffff, RZ, 0xc0, !PT ;  /* 0x0000ffff22077812 */ /* 0x000fe400078ec0ff */
[----:B------:R-:W-:Y:S02]  /*3100*/  LOP3.LUT R30, R30, 0xffff, RZ, 0xc0, !PT ;  /* 0x0000ffff1e1e7812 */ /* 0x000fe400078ec0ff */
[----:B------:R-:W-:-:S02]  /*3110*/  SHF.R.U32.HI R4, RZ, 0x8, R44 ;  /* 0x00000008ff047819 */ /* 0x000fc4000001162c */
[----:B------:R-:W-:Y:S02]  /*3120*/  PRMT R11, R46, 0x3340, R1 ;  /* 0x000033402e0b7816 */ /* 0x000fe40000000001 */
[----:B------:R-:W-:Y:S02]  /*3130*/  PRMT R10, R54, 0x3340, R21 ;  /* 0x00003340360a7816 */ /* 0x000fe40000000015 */
[----:B------:R-:W-:Y:S02]  /*3140*/  LOP3.LUT R3, R3, 0xffff, RZ, 0xc0, !PT ;  /* 0x0000ffff03037812 */ /* 0x000fe400078ec0ff */
[----:B------:R-:W-:Y:S02]  /*3150*/  LOP3.LUT R2, R2, 0xffff, RZ, 0xc0, !PT ;  /* 0x0000ffff02027812 */ /* 0x000fe400078ec0ff */
[----:B------:R-:W-:Y:S02]  /*3160*/  PRMT R6, R30, 0x3340, R1 ;  /* 0x000033401e067816 */ /* 0x000fe40000000001 */
[----:B------:R-:W-:-:S02]  /*3170*/  PRMT R5, R38, 0x3340, R7 ;  /* 0x0000334026057816 */ /* 0x000fc40000000007 */
[----:B------:R-:W-:Y:S02]  /*3180*/  LOP3.LUT R4, R4, 0xffff, RZ, 0xc0, !PT ;  /* 0x0000ffff04047812 */ /* 0x000fe400078ec0ff */
[----:B------:R-:W-:Y:S02]  /*3190*/  PRMT R17, R10, 0x5410, R11 ;  /* 0x000054100a117816 */ /* 0x000fe4000000000b */
[----:B------:R-:W-:Y:S02]  /*31a0*/  PRMT R10, R2, 0x3340, R3 ;  /* 0x00003340020a7816 */ /* 0x000fe40000000003 */
[----:B------:R-:W-:Y:S02]  /*31b0*/  PRMT R19, R5, 0x5410, R6 ;  /* 0x0000541005137816 */ /* 0x000fe40000000006 */
[----:B------:R-:W-:Y:S02]  /*31c0*/  PRMT R11, R4, 0x3340, R1 ;  /* 0x00003340040b7816 */ /* 0x000fe40000000001 */
[----:B------:R-:W-:-:S02]  /*31d0*/  SHF.R.U32.HI R2, RZ, 0x8, R54 ;  /* 0x00000008ff027819 */ /* 0x000fc40000011636 */
[----:B------:R-:W-:Y:S02]  /*31e0*/  SHF.R.U32.HI R3, RZ, 0x8, R21 ;  /* 0x00000008ff037819 */ /* 0x000fe40000011615 */
[----:B------:R-:W-:Y:S02]  /*31f0*/  SHF.R.U32.HI R4, RZ, 0x8, R36 ;  /* 0x00000008ff047819 */ /* 0x000fe40000011624 */
[----:B------:R-:W-:Y:S02]  /*3200*/  SHF.R.U32.HI R5, RZ, 0x8, R23 ;  /* 0x00000008ff057819 */ /* 0x000fe40000011617 */
[----:B------:R-:W-:Y:S02]  /*3210*/  SHF.R.U32.HI R6, RZ, 0x8, R28 ;  /* 0x00000008ff067819 */ /* 0x000fe4000001161c */
[----:B------:R-:W-:Y:S02]  /*3220*/  LOP3.LUT R3, R3, 0xffff, RZ, 0xc0, !PT ;  /* 0x0000ffff03037812 */ /* 0x000fe400078ec0ff */
[----:B------:R-:W-:-:S02]  /*3230*/  LOP3.LUT R2, R2, 0xffff, RZ, 0xc0, !PT ;  /* 0x0000ffff02027812 */ /* 0x000fc400078ec0ff */
[----:B------:R-:W-:Y:S02]  /*3240*/  LOP3.LUT R5, R5, 0xffff, RZ, 0xc0, !PT ;  /* 0x0000ffff05057812 */ /* 0x000fe400078ec0ff */
[----:B------:R-:W-:Y:S02]  /*3250*/  LOP3.LUT R4, R4, 0xffff, RZ, 0xc0, !PT ;  /* 0x0000ffff04047812 */ /* 0x000fe400078ec0ff */
[----:B------:R-:W-:Y:S02]  /*3260*/  LOP3.LUT R6, R6, 0xffff, RZ, 0xc0, !PT ;  /* 0x0000ffff06067812 */ /* 0x000fe400078ec0ff */
[----:B------:R-:W-:Y:S02]  /*3270*/  PRMT R14, R2, 0x3340, R3 ;  /* 0x00003340020e7816 */ /* 0x000fe40000000003 */
[----:B------:R-:W-:Y:S02]  /*3280*/  PRMT R15, R6, 0x3340, R1 ;  /* 0x00003340060f7816 */ /* 0x000fe40000000001 */
[----:B------:R-:W-:-:S02]  /*3290*/  SHF.R.U32.HI R2, RZ, 0x8, R46 ;  /* 0x00000008ff027819 */ /* 0x000fc4000001162e */
[----:B------:R-:W-:Y:S02]  /*32a0*/  SHF.R.U32.HI R3, RZ, 0x8, R38 ;  /* 0x00000008ff037819 */ /* 0x000fe40000011626 */
[----:B------:R-:W-:Y:S02]  /*32b0*/  LOP3.LUT R2, R2, 0xffff, RZ, 0xc0, !PT ;  /* 0x0000ffff02027812 */ /* 0x000fe400078ec0ff */
[----:B------:R-:W-:Y:S02]  /*32c0*/  LOP3.LUT R21, R3, 0xffff, RZ, 0xc0, !PT ;  /* 0x0000ffff03157812 */ /* 0x000fe400078ec0ff */
[----:B------:R-:W-:Y:S01]  /*32d0*/  PRMT R3, R2, 0x3340, R1 ;  /* 0x0000334002037816 */ /* 0x000fe20000000001 */
[----:B-----5:R-:W-:Y:S01]  /*32e0*/  ULEA UR4, UR5, UR4, 0x18 ;  /* 0x0000000405047291 */ /* 0x020fe2000f8ec0ff */
[----:B------:R-:W-:Y:S01]  /*32f0*/  LOP3.LUT R40, R40, 0xffff, RZ, 0xc0, !PT ;  /* 0x0000ffff28287812 */ /* 0x000fe200078ec0ff */
[----:B------:R-:W0:Y:S01]  /*3300*/  LDCU UR5, c[0x0][0x3b4] ;  /* 0x00007680ff0577ac */ /* 0x000e220008000800 */
[----:B------:R-:W-:-:S02]  /*3310*/  LOP3.LUT R24, R24, 0xffff, RZ, 0xc0, !PT ;  /* 0x0000ffff18187812 */ /* 0x000fc400078ec0ff */
[----:B------:R-:W-:Y:S02]  /*3320*/  LOP3.LUT R42, R42, 0xffff, RZ, 0xc0, !PT ;  /* 0x0000ffff2a2a7812 */ /* 0x000fe400078ec0ff */
[----:B------:R-:W-:Y:S02]  /*3330*/  PRMT R11, R10, 0x5410, R11 ;  /* 0x000054100a0b7816 */ /* 0x000fe4000000000b */
[----:B------:R-:W-:Y:S02]  /*3340*/  PRMT R3, R14, 0x5410, R3 ;  /* 0x000054100e037816 */ /* 0x000fe40000000003 */
[----:B------:R-:W-:Y:S02]  /*3350*/  LOP3.LUT R26, R26, 0xffff, RZ, 0xc0, !PT ;  /* 0x0000ffff1a1a7812 */ /* 0x000fe400078ec0ff */
[--C-:B------:R-:W-:Y:S02]  /*3360*/  PRMT R2, R9, 0x4210, R40.reuse ;  /* 0x0000421009027816 */ /* 0x100fe40000000028 */
[----:B------:R-:W-:-:S02]  /*3370*/  PRMT R40, R11, 0x5210, R40 ;  /* 0x000052100b287816 */ /* 0x000fc40000000028 */
[----:B------:R-:W-:Y:S02]  /*3380*/  PRMT R10, R19, 0x4210, R26 ;  /* 0x00004210130a7816 */ /* 0x000fe4000000001a */
[----:B------:R-:W-:-:S04]  /*3390*/  SHF.R.U32.HI R19, RZ, 0x6, R0 ;  /* 0x00000006ff137819 */ /* 0x000fc80000011600 */
[----:B------:R-:W-:Y:S02]  /*33a0*/  SGXT.U32 R19, R19, 0x3 ;  /* 0x000000031313781a */ /* 0x000fe40000000000 */
[----:B------:R-:W-:Y:S02]  /*33b0*/  LEA.HI R11, R0, 0x18, RZ, 0x1a ;  /* 0x00000018000b7811 */ /* 0x000fe400078fd0ff */
[----:B--2---:R-:W-:Y:S01]  /*33c0*/  LOP3.LUT R33, R12, 0x60, R18, 0x78, !PT ;  /* 0x000000600c217812 */ /* 0x004fe200078e7812 */
[----:B------:R-:W-:Y:S01]  /*33d0*/  BAR.SYNC.DEFER_BLOCKING 0x0 ;  /* 0x0000000000007b1d */ /* 0x000fe20000010000 */
[----:B------:R-:W-:Y:S02]  /*33e0*/  SHF.R.S32.HI R18, RZ, 0x8, R0 ;  /* 0x00000008ff127819 */ /* 0x000fe40000011400 */
[----:B------:R-:W-:Y:S02]  /*33f0*/  PRMT R12, R4, 0x3340, R5 ;  /* 0x00003340040c7816 */ /* 0x000fe40000000005 */
[----:B------:R-:W-:-:S02]  /*3400*/  SGXT R6, R18, 0x1 ;  /* 0x000000011206781a */ /* 0x000fc40000000200 */
[----:B------:R-:W-:Y:S02]  /*3410*/  SHF.R.U32.HI R4, RZ, 0x8, R7 ;  /* 0x00000008ff047819 */ /* 0x000fe40000011607 */
[----:B------:R-:W-:Y:S02]  /*3420*/  SHF.R.U32.HI R5, RZ, 0x8, R30 ;  /* 0x00000008ff057819 */ /* 0x000fe4000001161e */
[----:B------:R-:W-:Y:S02]  /*3430*/  LOP3.LUT R7, R6, 0x2040, RZ, 0xc0, !PT ;  /* 0x0000204006077812 */ /* 0x000fe400078ec0ff */
[----:B------:R-:W-:Y:S01]  /*3440*/  LOP3.LUT R4, R4, 0xffff, RZ, 0xc0, !PT ;  /* 0x0000ffff04047812 */ /* 0x000fe200078ec0ff */
[----:B------:R-:W1:Y:S01]  /*3450*/  LDC R6, c[0x0][0x3b8] ;  /* 0x0000ee00ff067b82 */ /* 0x000e620000000800 */
[----:B------:R-:W-:Y:S02]  /*3460*/  LOP3.LUT R5, R5, 0xffff, RZ, 0xc0, !PT ;  /* 0x0000ffff05057812 */ /* 0x000fe400078ec0ff */
[----:B------:R-:W-:-:S02]  /*3470*/  LOP3.LUT R7, R7, 0x1c, R0, 0xf8, !PT ;  /* 0x0000001c07077812 */ /* 0x000fc400078ef800 */
[----:B------:R-:W-:Y:S02]  /*3480*/  PRMT R4, R21, 0x3340, R4 ;  /* 0x0000334015047816 */ /* 0x000fe40000000004 */
[----:B------:R-:W-:Y:S02]  /*3490*/  PRMT R5, R5, 0x3340, R16 ;  /* 0x0000334005057816 */ /* 0x000fe40000000010 */
[----:B------:R-:W-:Y:S02]  /*34a0*/  PRMT R15, R12, 0x5410, R15 ;  /* 0x000054100c0f7816 */ /* 0x000fe4000000000f */
[----:B------:R-:W-:Y:S02]  /*34b0*/  LOP3.LUT R7, R7, R8, RZ, 0x3c, !PT ;  /* 0x0000000807077212 */ /* 0x000fe400078e3cff */
[----:B------:R-:W-:Y:S02]  /*34c0*/  PRMT R5, R4, 0x5410, R5 ;  /* 0x0000541004057816 */ /* 0x000fe40000000005 */
[----:B------:R-:W-:-:S02]  /*34d0*/  PRMT R4, R13, 0x4210, R24 ;  /* 0x000042100d047816 */ /* 0x000fc40000000018 */
[----:B------:R-:W-:Y:S02]  /*34e0*/  PRMT R8, R17, 0x4210, R42 ;  /* 0x0000421011087816 */ /* 0x000fe4000000002a */
[----:B------:R-:W-:Y:S02]  /*34f0*/  PRMT R24, R15, 0x5210, R24 ;  /* 0x000052100f187816 */ /* 0x000fe40000000018 */
[----:B------:R-:W-:Y:S02]  /*3500*/  PRMT R42, R3, 0x5210, R42 ;  /* 0x00005210032a7816 */ /* 0x000fe4000000002a */
[----:B------:R-:W-:Y:S02]  /*3510*/  LOP3.LUT R3, R7, 0x20, RZ, 0x3c, !PT ;  /* 0x0000002007037812 */ /* 0x000fe400078e3cff */
[----:B------:R-:W-:Y:S01]  /*3520*/  PRMT R26, R5, 0x5210, R26 ;  /* 0x00005210051a7816 */ /* 0x000fe2000000001a */
[----:B------:R-:W-:Y:S04]  /*3530*/  STS [R7+UR4], R2 ;  /* 0x0000000207007988 */ /* 0x000fe80008000804 */
[----:B------:R-:W-:Y:S04]  /*3540*/  STS [R7+UR4+0x80], R4 ;  /* 0x0000800407007988 */ /* 0x000fe80008000804 */
[----:B------:R-:W-:Y:S04]  /*3550*/  STS [R7+UR4+0x100], R40 ;  /* 0x0001002807007988 */ /* 0x000fe80008000804 */
[----:B------:R4:W-:Y:S04]  /*3560*/  STS [R7+UR4+0x180], R24 ;  /* 0x0001801807007988 */ /* 0x0009e80008000804 */
[----:B------:R-:W-:Y:S04]  /*3570*/  STS [R3+UR4+0x1000], R8 ;  /* 0x0010000803007988 */ /* 0x000fe80008000804 */
[----:B------:R-:W-:Y:S04]  /*3580*/  STS [R3+UR4+0x1100], R42 ;  /* 0x0011002a03007988 */ /* 0x000fe80008000804 */
[----:B------:R0:W-:Y:S04]  /*3590*/  STS [R3+UR4+0x1080], R10 ;  /* 0x0010800a03007988 */ /* 0x0001e80008000804 */
[----:B------:R2:W-:Y:S01]  /*35a0*/  STS [R3+UR4+0x1180], R26 ;  /* 0x0011801a03007988 */ /* 0x0005e20008000804 */
[----:B------:R-:W-:Y:S01]  /*35b0*/  BAR.SYNC.DEFER_BLOCKING 0x0 ;  /* 0x0000000000007b1d */ /* 0x000fe20000010000 */
[----:B----4-:R-:W-:-:S02]  /*35c0*/  LOP3.LUT R7, R20, R19, RZ, 0xfc, !PT ;  /* 0x0000001314077212 */ /* 0x010fc400078efcff */
[----:B---3--:R-:W-:Y:S02]  /*35d0*/  ISETP.GE.AND P0, PT, R22, UR14, PT ;  /* 0x0000000e16007c0c */ /* 0x008fe4000bf06270 */
[----:B------:R-:W-:Y:S01]  /*35e0*/  LEA.HI R17, R0, 0x8, RZ, 0x1a ;  /* 0x0000000800117811 */ /* 0x000fe200078fd0ff */
[----:B0-----:R-:W-:Y:S01]  /*35f0*/  IMAD R10, R22, UR5, RZ ;  /* 0x00000005160a7c24 */ /* 0x001fe2000f8e02ff */
[----:B------:R-:W0:Y:S04]  /*3600*/  LDS R13, [R33+UR4] ;  /* 0x00000004210d7984 */ /* 0x000e280008000800 */
[----:B------:R-:W3:Y:S04]  /*3610*/  LDS R14, [R33+UR4+0x200] ;  /* 0x00020004210e7984 */ /* 0x000ee80008000800 */
[----:B------:R-:W4:Y:S04]  /*3620*/  LDS R3, [R33+UR4+0x400] ;  /* 0x0004000421037984 */ /* 0x000f280008000800 */
[----:B------:R-:W5:Y:S01]  /*3630*/  LDS R2, [R33+UR4+0x600] ;  /* 0x0006000421027984 */ /* 0x000f620008000800 */
[C---:B------:R-:W-:Y:S01]  /*3640*/  ISETP.LT.AND P1, PT, R7.reuse, UR15, !P0 ;  /* 0x0000000f07007c0c */ /* 0x040fe2000c721270 */
[----:B-1----:R-:W-:Y:S01]  /*3650*/  IMAD R32, R7, R6, RZ ;  /* 0x0000000607207224 */ /* 0x002fe200078e02ff */
[----:B------:R-:W-:Y:S01]  /*3660*/  LEA.HI R12, R0, R20, RZ, 0x1a ;  /* 0x00000014000c7211 */ /* 0x000fe200078fd0ff */
[C---:B------:R-:W-:Y:S01]  /*3670*/  IMAD.IADD R17, R20.reuse, 0x1, R17 ;  /* 0x0000000114117824 */ /* 0x040fe200078e0211 */
[----:B------:R-:W1:Y:S01]  /*3680*/  LDS R7, [R33+UR4+0x800] ;  /* 0x0008000421077984 */ /* 0x000e620008000800 */
[C---:B------:R-:W-:Y:S01]  /*3690*/  LOP3.LUT R8, R20.reuse, 0xd0, R19, 0xfe, !PT ;  /* 0x000000d014087812 */ /* 0x040fe200078efe13 */
[C---:B------:R-:W-:Y:S01]  /*36a0*/  IMAD.IADD R11, R20.reuse, 0x1, R11 ;  /* 0x00000001140b7824 */ /* 0x040fe200078e020b */
[----:B------:R-:W-:-:S02]  /*36b0*/  LOP3.LUT R0, R20, 0xf0, R19, 0xfe, !PT ;  /* 0x000000f014007812 */ /* 0x000fc400078efe13 */
[C-C-:B------:R-:W-:Y:S02]  /*36c0*/  LOP3.LUT R4, R20.reuse, 0xe0, R19.reuse, 0xfe, !PT ;  /* 0x000000e014047812 */ /* 0x140fe400078efe13 */
[C-C-:B------:R-:W-:Y:S02]  /*36d0*/  LOP3.LUT R24, R20.reuse, 0xc0, R19.reuse, 0xfe, !PT ;  /* 0x000000c014187812 */ /* 0x140fe400078efe13 */
[C-C-:B------:R-:W-:Y:S02]  /*36e0*/  LOP3.LUT R15, R20.reuse, 0xb0, R19.reuse, 0xfe, !PT ;  /* 0x000000b0140f7812 */ /* 0x140fe400078efe13 */
[C-C-:B------:R-:W-:Y:S02]  /*36f0*/  LOP3.LUT R25, R20.reuse, 0xa0, R19.reuse, 0xfe, !PT ;  /* 0x000000a014197812 */ /* 0x140fe400078efe13 */
[C-C-:B--2---:R-:W-:Y:S02]  /*3700*/  LOP3.LUT R26, R20.reuse, 0x90, R19.reuse, 0xfe, !PT ;  /* 0x00000090141a7812 */ /* 0x144fe400078efe13 */
[----:B------:R-:W-:-:S02]  /*3710*/  LOP3.LUT R27, R20, 0x80, R19, 0xfe, !PT ;  /* 0x00000080141b7812 */ /* 0x000fc400078efe13 */
[C-C-:B------:R-:W-:Y:S02]  /*3720*/  LOP3.LUT R28, R20.reuse, 0x70, R19.reuse, 0xfe, !PT ;  /* 0x00000070141c7812 */ /* 0x140fe400078efe13 */
[C-C-:B------:R-:W-:Y:S02]  /*3730*/  LOP3.LUT R29, R20.reuse, 0x60, R19.reuse, 0xfe, !PT ;  /* 0x00000060141d7812 */ /* 0x140fe400078efe13 */
[C-C-:B------:R-:W-:Y:S02]  /*3740*/  LOP3.LUT R22, R20.reuse, 0x50, R19.reuse, 0xfe, !PT ;  /* 0x0000005014167812 */ /* 0x140fe400078efe13 */
[C-C-:B------:R-:W-:Y:S02]  /*3750*/  LOP3.LUT R30, R20.reuse, 0x40, R19.reuse, 0xfe, !PT ;  /* 0x00000040141e7812 */ /* 0x140fe400078efe13 */
[C-C-:B------:R-:W-:Y:S02]  /*3760*/  LOP3.LUT R31, R20.reuse, 0x30, R19.reuse, 0xfe, !PT ;  /* 0x00000030141f7812 */ /* 0x140fe400078efe13 */
[----:B------:R-:W-:-:S02]  /*3770*/  LOP3.LUT R9, R20, 0x20, R19, 0xfe, !PT ;  /* 0x0000002014097812 */ /* 0x000fc400078efe13 */
[----:B------:R-:W-:Y:S01]  /*3780*/  LOP3.LUT R19, R20, 0x10, R19, 0xfe, !PT ;  /* 0x0000001014137812 */ /* 0x000fe200078efe13 */
[----:B------:R-:W-:Y:S01]  /*3790*/  IMAD R20, R17, R6, RZ ;  /* 0x0000000611147224 */ /* 0x000fe200078e02ff */
[----:B------:R-:W-:Y:S02]  /*37a0*/  IADD3 R5, P2, PT, R10, UR12, RZ ;  /* 0x0000000c0a057c10 */ /* 0x000fe4000ff5e0ff */
[----:B------:R-:W-:Y:S02]  /*37b0*/  ISETP.LT.AND P5, PT, R8, UR15, !P0 ;  /* 0x0000000f08007c0c */ /* 0x000fe4000c7a1270 */
[----:B------:R-:W-:Y:S01]  /*37c0*/  ISETP.LT.AND P4, PT, R9, UR15, !P0 ;  /* 0x0000000f09007c0c */ /* 0x000fe2000c781270 */
[----:B------:R-:W2:Y:S01]  /*37d0*/  LDS R8, [R33+UR4+0xa00] ;  /* 0x000a000421087984 */ /* 0x000ea20008000800 */
[----:B------:R-:W-:Y:S02]  /*37e0*/  LEA.HI.X.SX32 R9, R10, UR13, 0x1, P2 ;  /* 0x0000000d0a097c11 */ /* 0x000fe400090f0eff */
[-C--:B------:R-:W-:Y:S01]  /*37f0*/  IADD3 R16, P3, PT, R32, R5.reuse, RZ ;  /* 0x0000000520107210 */ /* 0x080fe20007f7e0ff */
[----:B------:R-:W1:Y:S01]  /*3800*/  LDS R10, [R33+UR4+0xc00] ;  /* 0x000c0004210a7984 */ /* 0x000e620008000800 */
[----:B------:R-:W-:-:S02]  /*3810*/  IADD3 R18, P6, PT, R20, R5, RZ ;  /* 0x0000000514127210 */ /* 0x000fc40007fde0ff */
[----:B------:R-:W-:Y:S01]  /*3820*/  ISETP.LT.AND P2, PT, R17, UR15, !P0 ;  /* 0x0000000f11007c0c */ /* 0x000fe2000c741270 */
[CC--:B------:R-:W-:Y:S01]  /*3830*/  IMAD R34, R19.reuse, R6.reuse, RZ ;  /* 0x0000000613227224 */ /* 0x0c0fe200078e02ff */
[-C--:B------:R-:W-:Y:S02]  /*3840*/  LEA.HI.X.SX32 R17, R32, R9.reuse, 0x1, P3 ;  /* 0x0000000920117211 */ /* 0x080fe400018f0eff */
[----:B------:R-:W-:Y:S01]  /*3850*/  ISETP.LT.AND P3, PT, R19, UR15, !P0 ;  /* 0x0000000f13007c0c */ /* 0x000fe2000c761270 */
[C---:B------:R-:W-:Y:S01]  /*3860*/  IMAD R36, R11.reuse, R6, RZ ;  /* 0x000000060b247224 */ /* 0x040fe200078e02ff */
[----:B------:R-:W-:Y:S02]  /*3870*/  LEA.HI.X.SX32 R19, R20, R9, 0x1, P6 ;  /* 0x0000000914137211 */ /* 0x000fe400030f0eff */
[----:B------:R-:W-:Y:S02]  /*3880*/  ISETP.LT.AND P6, PT, R11, UR15, !P0 ;  /* 0x0000000f0b007c0c */ /* 0x000fe4000c7c1270 */
[----:B------:R-:W2:Y:S01]  /*3890*/  LDS R11, [R33+UR4+0xe00] ;  /* 0x000e0004210b7984 */ /* 0x000ea20008000800 */
[----:B0-----:R-:W-:-:S05]  /*38a0*/  PRMT R23, R13, 0x7770, RZ ;  /* 0x000077700d177816 */ /* 0x001fca00000000ff */
[----:B------:R0:W-:Y:S01]  /*38b0*/  @P1 STG.E.U8 desc[UR8][R16.64], R23 ;  /* 0x0000001710001986 */ /* 0x0001e2000c101108 */
[----:B------:R-:W-:Y:S02]  /*38c0*/  IADD3 R20, P1, PT, R34, R5, RZ ;  /* 0x0000000522147210 */ /* 0x000fe40007f3e0ff */
[----:B---3--:R-:W-:Y:S01]  /*38d0*/  PRMT R35, R14, 0x7770, RZ ;  /* 0x000077700e237816 */ /* 0x008fe200000000ff */
[----:B------:R-:W-:Y:S01]  /*38e0*/  IMAD R32, R6, 0x20, R32 ;  /* 0x0000002006207824 */ /* 0x000fe200078e0220 */
[----:B------:R-:W-:Y:S02]  /*38f0*/  LEA.HI.X.SX32 R21, R34, R9, 0x1, P1 ;  /* 0x0000000922157211 */ /* 0x000fe400008f0eff */
[----:B----4-:R-:W-:Y:S01]  /*3900*/  PRMT R37, R3, 0x7770, RZ ;  /* 0x0000777003257816 */ /* 0x010fe200000000ff */
[----:B------:R3:W-:Y:S01]  /*3910*/  @P2 STG.E.U8 desc[UR8][R18.64], R35 ;  /* 0x0000002312002986 */ /* 0x0007e2000c101108 */
[----:B0-----:R-:W-:Y:S01]  /*3920*/  IADD3 R16, P1, PT, R36, R5, RZ ;  /* 0x0000000524107210 */ /* 0x001fe20007f3e0ff */
[----:B------:R-:W-:Y:S01]  /*3930*/  VIADD R23, R12, 0x28 ;  /* 0x000000280c177836 */ /* 0x000fe20000000000 */
[----:B-----5:R-:W-:-:S02]  /*3940*/  PRMT R39, R2, 0x7770, RZ ;  /* 0x0000777002277816 */ /* 0x020fc400000000ff */
[----:B------:R-:W-:Y:S01]  /*3950*/  LEA.HI.X.SX32 R17, R36, R9, 0x1, P1 ;  /* 0x0000000924117211 */ /* 0x000fe200008f0eff */
[C---:B------:R-:W-:Y:S01]  /*3960*/  IMAD R34, R23.reuse, R6, RZ ;  /* 0x0000000617227224 */ /* 0x040fe200078e02ff */
[----:B------:R-:W-:Y:S02]  /*3970*/  ISETP.LT.AND P2, PT, R22, UR15, !P0 ;  /* 0x0000000f16007c0c */ /* 0x000fe4000c741270 */
[C---:B------:R-:W-:Y:S01]  /*3980*/  IADD3 R22, P1, PT, R32.reuse, R5, RZ ;  /* 0x0000000520167210 */ /* 0x040fe20007f3e0ff */
[----:B------:R0:W-:Y:S01]  /*3990*/  @P3 STG.E.U8 desc[UR8][R20.64], R37 ;  /* 0x0000002514003986 */ /* 0x0001e2000c101108 */
[----:B------:R-:W-:Y:S02]  /*39a0*/  ISETP.LT.AND P3, PT, R23, UR15, !P0 ;  /* 0x0000000f17007c0c */ /* 0x000fe4000c761270 */
[----:B------:R-:W-:Y:S01]  /*39b0*/  LEA.HI.X.SX32 R23, R32, R9, 0x1, P1 ;  /* 0x0000000920177211 */ /* 0x000fe200008f0eff */
[----:B------:R4:W-:Y:S01]  /*39c0*/  @P6 STG.E.U8 desc[UR8][R16.64], R39 ;  /* 0x0000002710006986 */ /* 0x0009e2000c101108 */
[----:B-1----:R-:W-:Y:S01]  /*39d0*/  PRMT R33, R7, 0x7770, RZ ;  /* 0x0000777007217816 */ /* 0x002fe200000000ff */
[----:B------:R-:W-:Y:S01]  /*39e0*/  IMAD R32, R6, 0x10, R32 ;  /* 0x0000001006207824 */ /* 0x000fe200078e0220 */
[----:B---3--:R-:W-:-:S02]  /*39f0*/  IADD3 R18, P6, PT, R34, R5, RZ ;  /* 0x0000000522127210 */ /* 0x008fc40007fde0ff */
[----:B------:R-:W-:Y:S01]  /*3a00*/  ISETP.LT.AND P1, PT, R31, UR15, !P0 ;  /* 0x0000000f1f007c0c */ /* 0x000fe2000c721270 */
[----:B0-----:R-:W-:Y:S01]  /*3a10*/  VIADD R21, R12, 0x38 ;  /* 0x000000380c157836 */ /* 0x001fe20000000000 */
[----:B------:R-:W-:Y:S01]  /*3a20*/  LEA.HI.X.SX32 R19, R34, R9, 0x1, P6 ;  /* 0x0000000922137211 */ /* 0x000fe200030f0eff */
[----:B------:R0:W-:Y:S01]  /*3a30*/  @P4 STG.E.U8 desc[UR8][R22.64], R33 ;  /* 0x0000002116004986 */ /* 0x0001e2000c101108 */
[----:B------:R-:W-:Y:S01]  /*3a40*/  IADD3 R20, P4, PT, R32, R5, RZ ;  /* 0x0000000520147210 */ /* 0x000fe20007f9e0ff */
[CC--:B------:R-:W-:Y:S01]  /*3a50*/  IMAD R34, R21.reuse, R6.reuse, RZ ;  /* 0x0000000615227224 */ /* 0x0c0fe200078e02ff */
[----:B--2---:R-:W-:Y:S02]  /*3a60*/  PRMT R35, R8, 0x7770, RZ ;  /* 0x0000777008237816 */ /* 0x004fe400000000ff */
[----:B------:R-:W-:Y:S02]  /*3a70*/  ISETP.LT.AND P6, PT, R21, UR15, !P0 ;  /* 0x0000000f15007c0c */ /* 0x000fe4000c7c1270 */
[----:B------:R-:W-:Y:S01]  /*3a80*/  LEA.HI.X.SX32 R21, R32, R9, 0x1, P4 ;  /* 0x0000000920157211 */ /* 0x000fe200020f0eff */
[----:B------:R1:W-:Y:S01]  /*3a90*/  @P3 STG.E.U8 desc[UR8][R18.64], R35 ;  /* 0x0000002312003986 */ /* 0x0003e2000c101108 */
[----:B------:R-:W-:Y:S01]  /*3aa0*/  PRMT R37, R10, 0x7770, RZ ;  /* 0x000077700a257816 */ /* 0x000fe200000000ff */
[----:B------:R-:W-:Y:S01]  /*3ab0*/  VIADD R31, R12, 0x48 ;  /* 0x000000480c1f7836 */ /* 0x000fe20000000000 */
[----:B----4-:R-:W-:Y:S01]  /*3ac0*/  IADD3 R16, P4, PT, R34, R5, RZ ;  /* 0x0000000522107210 */ /* 0x010fe20007f9e0ff */
[----:B------:R-:W-:Y:S01]  /*3ad0*/  IMAD R32, R6, 0x10, R32 ;  /* 0x0000001006207824 */ /* 0x000fe200078e0220 */
[----:B------:R-:W-:Y:S01]  /*3ae0*/  ISETP.LT.AND P3, PT, R30, UR15, !P0 ;  /* 0x0000000f1e007c0c */ /* 0x000fe2000c761270 */
[----:B------:R2:W-:Y:S01]  /*3af0*/  @P1 STG.E.U8 desc[UR8][R20.64], R37 ;  /* 0x0000002514001986 */ /* 0x0005e2000c101108 */
[----:B------:R-:W-:Y:S01]  /*3b00*/  LEA.HI.X.SX32 R17, R34, R9, 0x1, P4 ;  /* 0x0000000922117211 */ /* 0x000fe200020f0eff */
[----:B------:R-:W-:Y:S01]  /*3b10*/  IMAD R30, R31, R6, RZ ;  /* 0x000000061f1e7224 */ /* 0x000fe200078e02ff */
[----:B0-----:R-:W-:-:S02]  /*3b20*/  PRMT R33, R11, 0x7770, RZ ;  /* 0x000077700b217816 */ /* 0x001fc400000000ff */
[----:B------:R-:W-:Y:S02]  /*3b30*/  ISETP.LT.AND P1, PT, R31, UR15, !P0 ;  /* 0x0000000f1f007c0c */ /* 0x000fe4000c721270 */
[-C--:B-1----:R-:W-:Y:S01]  /*3b40*/  IADD3 R18, P4, PT, R32, R5.reuse, RZ ;  /* 0x0000000520127210 */ /* 0x082fe20007f9e0ff */
[----:B------:R-:W-:Y:S01]  /*3b50*/  VIADD R23, R12, 0x58 ;  /* 0x000000580c177836 */ /* 0x000fe20000000000 */
[----:B------:R0:W-:Y:S01]  /*3b60*/  @P6 STG.E.U8 desc[UR8][R16.64], R33 ;  /* 0x0000002110006986 */ /* 0x0001e2000c101108 */
[----:B------:R-:W-:Y:S02]  /*3b70*/  IADD3 R22, P6, PT, R30, R5, RZ ;  /* 0x000000051e167210 */ /* 0x000fe40007fde0ff */
[----:B------:R-:W-:Y:S01]  /*3b80*/  LEA.HI.X.SX32 R19, R32, R9, 0x1, P4 ;  /* 0x0000000920137211 */ /* 0x000fe200020f0eff */
[----:B------:R-:W-:Y:S01]  /*3b90*/  IMAD R32, R6, 0x10, R32 ;  /* 0x0000001006207824 */ /* 0x000fe200078e0220 */
[----:B------:R-:W-:Y:S01]  /*3ba0*/  PRMT R31, R13, 0x7771, RZ ;  /* 0x000077710d1f7816 */ /* 0x000fe200000000ff */
[C---:B------:R-:W-:Y:S01]  /*3bb0*/  IMAD R34, R23.reuse, R6, RZ ;  /* 0x0000000617227224 */ /* 0x040fe200078e02ff */
[----:B------:R-:W-:-:S02]  /*3bc0*/  ISETP.LT.AND P4, PT, R23, UR15, !P0 ;  /* 0x0000000f17007c0c */ /* 0x000fc4000c781270 */
[----:B------:R-:W-:Y:S01]  /*3bd0*/  LEA.HI.X.SX32 R23, R30, R9, 0x1, P6 ;  /* 0x000000091e177211 */ /* 0x000fe200030f0eff */
[----:B------:R1:W-:Y:S01]  /*3be0*/  @P3 STG.E.U8 desc[UR8][R18.64], R31 ;  /* 0x0000001f12003986 */ /* 0x0003e2000c101108 */
[----:B------:R-:W-:Y:S02]  /*3bf0*/  PRMT R35, R14, 0x7771, RZ ;  /* 0x000077710e237816 */ /* 0x000fe400000000ff */
[-C--:B--2---:R-:W-:Y:S02]  /*3c00*/  IADD3 R20, P3, PT, R32, R5.reuse, RZ ;  /* 0x0000000520147210 */ /* 0x084fe40007f7e0ff */
[----:B0-----:R-:W-:Y:S01]  /*3c10*/  IADD3 R16, P6, PT, R34, R5, RZ ;  /* 0x0000000522107210 */ /* 0x001fe20007fde0ff */
[----:B------:R0:W-:Y:S01]  /*3c20*/  @P1 STG.E.U8 desc[UR8][R22.64], R35 ;  /* 0x0000002316001986 */ /* 0x0001e2000c101108 */
[----:B------:R-:W-:Y:S02]  /*3c30*/  LEA.HI.X.SX32 R21, R32, R9, 0x1, P3 ;  /* 0x0000000920157211 */ /* 0x000fe400018f0eff */
[----:B------:R-:W-:-:S02]  /*3c40*/  ISETP.LT.AND P1, PT, R27, UR15, !P0 ;  /* 0x0000000f1b007c0c */ /* 0x000fc4000c721270 */
[----:B------:R-:W-:Y:S02]  /*3c50*/  PRMT R27, R3, 0x7771, RZ ;  /* 0x00007771031b7816 */ /* 0x000fe400000000ff */
[----:B------:R-:W-:Y:S01]  /*3c60*/  ISETP.LT.AND P3, PT, R29, UR15, !P0 ;  /* 0x0000000f1d007c0c */ /* 0x000fe2000c761270 */
[----:B------:R-:W-:Y:S01]  /*3c70*/  IMAD R32, R6, 0x10, R32 ;  /* 0x0000001006207824 */ /* 0x000fe200078e0220 */
[----:B------:R-:W-:Y:S02]  /*3c80*/  LEA.HI.X.SX32 R17, R34, R9, 0x1, P6 ;  /* 0x0000000922117211 */ /* 0x000fe400030f0eff */
[----:B------:R-:W-:Y:S01]  /*3c90*/  PRMT R29, R2, 0x7771, RZ ;  /* 0x00007771021d7816 */ /* 0x000fe200000000ff */
[----:B-1----:R-:W-:Y:S01]  /*3ca0*/  VIADD R19, R12, 0x68 ;  /* 0x000000680c137836 */ /* 0x002fe20000000000 */
[----:B------:R1:W-:Y:S03]  /*3cb0*/  @P2 STG.E.U8 desc[UR8][R20.64], R27 ;  /* 0x0000001b14002986 */ /* 0x0003e6000c101108 */
[----:B0-----:R-:W-:Y:S01]  /*3cc0*/  IMAD R22, R19, R6, RZ ;  /* 0x0000000613167224 */ /* 0x001fe200078e02ff */
[----:B------:R0:W-:Y:S01]  /*3cd0*/  @P4 STG.E.U8 desc[UR8][R16.64], R29 ;  /* 0x0000001d10004986 */ /* 0x0001e2000c101108 */
[----:B------:R-:W-:-:S02]  /*3ce0*/  IADD3 R18, P4, PT, R32, R5, RZ ;  /* 0x0000000520127210 */ /* 0x000fc40007f9e0ff */
[----:B------:R-:W-:Y:S02]  /*3cf0*/  ISETP.LT.AND P2, PT, R19, UR15, !P0 ;  /* 0x0000000f13007c0c */ /* 0x000fe4000c741270 */
[----:B------:R-:W-:Y:S01]  /*3d00*/  LEA.HI.X.SX32 R19, R32, R9, 0x1, P4 ;  /* 0x0000000920137211 */ /* 0x000fe200020f0eff */
[----:B------:R-:W-:Y:S01]  /*3d10*/  VIADD R23, R12, 0x78 ;  /* 0x000000780c177836 */ /* 0x000fe20000000000 */
[----:B-1----:R-:W-:Y:S01]  /*3d20*/  IADD3 R20, P4, PT, R22, R5, RZ ;  /* 0x0000000516147210 */ /* 0x002fe20007f9e0ff */
[----:B------:R-:W-:Y:S01]  /*3d30*/  IMAD R32, R6, 0x10, R32 ;  /* 0x0000001006207824 */ /* 0x000fe200078e0220 */
[----:B------:R-:W-:Y:S02]  /*3d40*/  PRMT R31, R7, 0x7771, RZ ;  /* 0x00007771071f7816 */ /* 0x000fe400000000ff */
[----:B------:R-:W-:Y:S01]  /*3d50*/  ISETP.LT.AND P6, PT, R28, UR15, !P0 ;  /* 0x0000000f1c007c0c */ /* 0x000fe2000c7c1270 */
[----:B------:R-:W-:Y:S01]  /*3d60*/  IMAD R28, R23, R6, RZ ;  /* 0x00000006171c7224 */ /* 0x000fe200078e02ff */
[----:B------:R-:W-:-:S02]  /*3d70*/  LEA.HI.X.SX32 R21, R22, R9, 0x1, P4 ;  /* 0x0000000916157211 */ /* 0x000fc400020f0eff */
[----:B0-----:R-:W-:Y:S02]  /*3d80*/  PRMT R29, R8, 0x7771, RZ ;  /* 0x00007771081d7816 */ /* 0x001fe400000000ff */
[----:B------:R-:W-:Y:S01]  /*3d90*/  ISETP.LT.AND P4, PT, R23, UR15, !P0 ;  /* 0x0000000f17007c0c */ /* 0x000fe2000c781270 */
[----:B------:R0:W-:Y:S01]  /*3da0*/  @P3 STG.E.U8 desc[UR8][R18.64], R31 ;  /* 0x0000001f12003986 */ /* 0x0001e2000c101108 */
[-C--:B------:R-:W-:Y:S01]  /*3db0*/  IADD3 R16, P3, PT, R32, R5.reuse, RZ ;  /* 0x0000000520107210 */ /* 0x080fe20007f7e0ff */
[----:B------:R-:W-:Y:S02]  /*3dc0*/  VIADD R27, R12, 0x88 ;  /* 0x000000880c1b7836 */ /* 0x000fe40000000000 */
[----:B------:R1:W-:Y:S01]  /*3dd0*/  @P2 STG.E.U8 desc[UR8][R20.64], R29 ;  /* 0x0000001d14002986 */ /* 0x0003e2000c101108 */
[----:B------:R-:W-:Y:S02]  /*3de0*/  IADD3 R22, P2, PT, R28, R5, RZ ;  /* 0x000000051c167210 */ /* 0x000fe40007f5e0ff */
[----:B------:R-:W-:Y:S01]  /*3df0*/  LEA.HI.X.SX32 R17, R32, R9, 0x1, P3 ;  /* 0x0000000920117211 */ /* 0x000fe200018f0eff */
[----:B------:R-:W-:Y:S01]  /*3e00*/  IMAD R32, R6, 0x10, R32 ;  /* 0x0000001006207824 */ /* 0x000fe200078e0220 */
[----:B------:R-:W-:-:S02]  /*3e10*/  PRMT R33, R10, 0x7771, RZ ;  /* 0x000077710a217816 */ /* 0x000fc400000000ff */
[----:B------:R-:W-:Y:S01]  /*3e20*/  LEA.HI.X.SX32 R23, R28, R9, 0x1, P2 ;  /* 0x000000091c177211 */ /* 0x000fe200010f0eff */
[----:B------:R-:W-:Y:S01]  /*3e30*/  IMAD R28, R27, R6, RZ ;  /* 0x000000061b1c7224 */ /* 0x000fe200078e02ff */
[----:B0-----:R-:W-:Y:S02]  /*3e40*/  PRMT R31, R11, 0x7771, RZ ;  /* 0x000077710b1f7816 */ /* 0x001fe400000000ff */
[----:B------:R-:W-:Y:S01]  /*3e50*/  ISETP.LT.AND P3, PT, R27, UR15, !P0 ;  /* 0x0000000f1b007c0c */ /* 0x000fe2000c761270 */
[----:B------:R0:W-:Y:S01]  /*3e60*/  @P6 STG.E.U8 desc[UR8][R16.64], R33 ;  /* 0x0000002110006986 */ /* 0x0001e2000c101108 */
[----:B------:R-:W-:-:S03]  /*3e70*/  IADD3 R18, P6, PT, R32, R5, RZ ;  /* 0x0000000520127210 */ /* 0x000fc60007fde0ff */
[----:B------:R2:W-:Y:S01]  /*3e80*/  @P4 STG.E.U8 desc[UR8][R22.64], R31 ;  /* 0x0000001f16004986 */ /* 0x0005e2000c101108 */
[----:B-1----:R-:W-:Y:S02]  /*3e90*/  IADD3 R20, P4, PT, R28, R5, RZ ;  /* 0x000000051c147210 */ /* 0x002fe40007f9e0ff */
[-C--:B------:R-:W-:Y:S02]  /*3ea0*/  LEA.HI.X.SX32 R19, R32, R9.reuse, 0x1, P6 ;  /* 0x0000000920137211 */ /* 0x080fe400030f0eff */
[----:B------:R-:W-:Y:S01]  /*3eb0*/  PRMT R27, R13, 0x7772, RZ ;  /* 0x000077720d1b7816 */ /* 0x000fe200000000ff */
[----:B------:R-:W-:Y:S01]  /*3ec0*/  IMAD R32, R6, 0x10, R32 ;  /* 0x0000001006207824 */ /* 0x000fe200078e0220 */
[----:B------:R-:W-:Y:S02]  /*3ed0*/  LEA.HI.X.SX32 R21, R28, R9, 0x1, P4 ;  /* 0x000000091c157211 */ /* 0x000fe400020f0eff */
[----:B------:R-:W-:Y:S01]  /*3ee0*/  PRMT R29, R14, 0x7772, RZ ;  /* 0x000077720e1d7816 */ /* 0x000fe200000000ff */
[----:B0-----:R-:W-:Y:S01]  /*3ef0*/  VIADD R17, R12, 0x98 ;  /* 0x000000980c117836 */ /* 0x001fe20000000000 */
[----:B------:R-:W-:Y:S01]  /*3f00*/  ISETP.LT.AND P6, PT, R26, UR15, !P0 ;  /* 0x0000000f1a007c0c */ /* 0x000fe2000c7c1270 */
[----:B------:R0:W-:Y:S02]  /*3f10*/  @P1 STG.E.U8 desc[UR8][R18.64], R27 ;  /* 0x0000001b12001986 */ /* 0x0001e4000c101108 */
[----:B--2---:R-:W-:-:S02]  /*3f20*/  IMAD R22, R17, R6, RZ ;  /* 0x0000000611167224 */ /* 0x004fc400078e02ff */
[----:B------:R1:W-:Y:S01]  /*3f30*/  @P3 STG.E.U8 desc[UR8][R20.64], R29 ;  /* 0x0000001d14003986 */ /* 0x0003e2000c101108 */
[C---:B------:R-:W-:Y:S02]  /*3f40*/  IADD3 R16, P3, PT, R32.reuse, R5, RZ ;  /* 0x0000000520107210 */ /* 0x040fe40007f7e0ff */
[----:B------:R-:W-:Y:S02]  /*3f50*/  ISETP.LT.AND P1, PT, R17, UR15, !P0 ;  /* 0x0000000f11007c0c */ /* 0x000fe4000c721270 */
[----:B------:R-:W-:Y:S02]  /*3f60*/  ISETP.LT.AND P4, PT, R25, UR15, !P0 ;  /* 0x0000000f19007c0c */ /* 0x000fe4000c781270 */
[----:B------:R-:W-:Y:S01]  /*3f70*/  LEA.HI.X.SX32 R17, R32, R9, 0x1, P3 ;  /* 0x0000000920117211 */ /* 0x000fe200018f0eff */
[----:B------:R-:W-:Y:S01]  /*3f80*/  IMAD R32, R6, 0x10, R32 ;  /* 0x0000001006207824 */ /* 0x000fe200078e0220 */
[----:B------:R-:W-:Y:S01]  /*3f90*/  PRMT R25, R3, 0x7772, RZ ;  /* 0x0000777203197816 */ /* 0x000fe200000000ff */
[----:B------:R-:W-:Y:S01]  /*3fa0*/  VIADD R23, R12, 0xa8 ;  /* 0x000000a80c177836 */ /* 0x000fe20000000000 */
[----:B0-----:R-:W-:-:S02]  /*3fb0*/  IADD3 R18, P3, PT, R22, R5, RZ ;  /* 0x0000000516127210 */ /* 0x001fc40007f7e0ff */
[----:B------:R-:W-:Y:S01]  /*3fc0*/  ISETP.LT.AND P2, PT, R24, UR15, !P0 ;  /* 0x0000000f18007c0c */ /* 0x000fe2000c741270 */
[----:B------:R0:W-:Y:S01]  /*3fd0*/  @P6 STG.E.U8 desc[UR8][R16.64], R25 ;  /* 0x0000001910006986 */ /* 0x0001e2000c101108 */
[----:B------:R-:W-:Y:S01]  /*3fe0*/  LEA.HI.X.SX32 R19, R22, R9, 0x1, P3 ;  /* 0x0000000916137211 */ /* 0x000fe200018f0eff */
[C---:B------:R-:W-:Y:S01]  /*3ff0*/  IMAD R24, R23.reuse, R6, RZ ;  /* 0x0000000617187224 */ /* 0x040fe200078e02ff */
[----:B-1----:R-:W-:Y:S02]  /*4000*/  IADD3 R20, P6, PT, R32, R5, RZ ;  /* 0x0000000520147210 */ /* 0x002fe40007fde0ff */
[----:B------:R-:W-:Y:S02]  /*4010*/  PRMT R27, R2, 0x7772, RZ ;  /* 0x00007772021b7816 */ /* 0x000fe400000000ff */
[----:B------:R-:W-:Y:S02]  /*4020*/  ISETP.LT.AND P3, PT, R23, UR15, !P0 ;  /* 0x0000000f17007c0c */ /* 0x000fe4000c761270 */
[----:B------:R-:W-:Y:S01]  /*4030*/  LEA.HI.X.SX32 R21, R32, R9, 0x1, P6 ;  /* 0x0000000920157211 */ /* 0x000fe200030f0eff */
[----:B------:R1:W-:Y:S01]  /*4040*/  @P1 STG.E.U8 desc[UR8][R18.64], R27 ;  /* 0x0000001b12001986 */ /* 0x0003e2000c101108 */
[----:B------:R-:W-:Y:S01]  /*4050*/  IADD3 R22, P6, PT, R24, R5, RZ ;  /* 0x0000000518167210 */ /* 0x000fe20007fde0ff */
[----:B------:R-:W-:Y:S01]  /*4060*/  IMAD R32, R6, 0x10, R32 ;  /* 0x0000001006207824 */ /* 0x000fe200078e0220 */
[----:B------:R-:W-:Y:S01]  /*4070*/  ISETP.LT.AND P1, PT, R15, UR15, !P0 ;  /* 0x0000000f0f007c0c */ /* 0x000fe2000c721270 */
[----:B0-----:R-:W-:Y:S01]  /*4080*/  VIADD R17, R12, 0xb8 ;  /* 0x000000b80c117836 */ /* 0x001fe20000000000 */
[----:B------:R-:W-:-:S02]  /*4090*/  PRMT R29, R7, 0x7772, RZ ;  /* 0x00007772071d7816 */ /* 0x000fc400000000ff */
[----:B------:R-:W-:Y:S01]  /*40a0*/  LEA.HI.X.SX32 R23, R24, R9, 0x1, P6 ;  /* 0x0000000918177211 */ /* 0x000fe200030f0eff */
[CC--:B------:R-:W-:Y:S01]  /*40b0*/  IMAD R24, R17.reuse, R6.reuse, RZ ;  /* 0x0000000611187224 */ /* 0x0c0fe200078e02ff */
[----:B------:R-:W-:Y:S01]  /*40c0*/  IADD3 R16, P6, PT, R32, R5, RZ ;  /* 0x0000000520107210 */ /* 0x000fe20007fde0ff */
[----:B------:R0:W-:Y:S01]  /*40d0*/  @P4 STG.E.U8 desc[UR8][R20.64], R29 ;  /* 0x0000001d14004986 */ /* 0x0001e2000c101108 */
[----:B------:R-:W-:Y:S01]  /*40e0*/  PRMT R25, R8, 0x7772, RZ ;  /* 0x0000777208197816 */ /* 0x000fe200000000ff */
[----:B------:R-:W-:Y:S01]  /*40f0*/  VIADD R15, R12, 0xc8 ;  /* 0x000000c80c0f7836 */ /* 0x000fe20000000000 */
[----:B------:R-:W-:Y:S02]  /*4100*/  ISETP.LT.AND P4, PT, R17, UR15, !P0 ;  /* 0x0000000f11007c0c */ /* 0x000fe4000c781270 */
[----:B------:R-:W-:Y:S01]  /*4110*/  LEA.HI.X.SX32 R17, R32, R9, 0x1, P6 ;  /* 0x0000000920117211 */ /* 0x000fe200030f0eff */
[----:B------:R-:W-:Y:S01]  /*4120*/  IMAD R32, R6, 0x10, R32 ;  /* 0x0000001006207824 */ /* 0x000fe200078e0220 */
[----:B-1----:R-:W-:Y:S01]  /*4130*/  PRMT R27, R10, 0x7772, RZ ;  /* 0x000077720a1b7816 */ /* 0x002fe200000000ff */
[----:B------:R1:W-:Y:S01]  /*4140*/  @P3 STG.E.U8 desc[UR8][R22.64], R25 ;  /* 0x0000001916003986 */ /* 0x0003e2000c101108 */
[C---:B------:R-:W-:Y:S01]  /*4150*/  IADD3 R18, P6, PT, R24.reuse, R5, RZ ;  /* 0x0000000518127210 */ /* 0x040fe20007fde0ff */
[C---:B------:R-:W-:Y:S01]  /*4160*/  IMAD R26, R15.reuse, R6, RZ ;  /* 0x000000060f1a7224 */ /* 0x040fe200078e02ff */
[----:B------:R-:W-:Y:S01]  /*4170*/  ISETP.LT.AND P3, PT, R15, UR15, !P0 ;  /* 0x0000000f0f007c0c */ /* 0x000fe2000c761270 */
[----:B------:R-:W-:Y:S01]  /*4180*/  @P1 STG.E.U8 desc[UR8][R16.64], R27 ;  /* 0x0000001b10001986 */ /* 0x000fe2000c101108 */
[----:B------:R-:W-:-:S02]  /*4190*/  LEA.HI.X.SX32 R19, R24, R9, 0x1, P6 ;  /* 0x0000000918137211 */ /* 0x000fc400030f0eff */
[-C--:B0-----:R-:W-:Y:S02]  /*41a0*/  IADD3 R20, P1, PT, R32, R5.reuse, RZ ;  /* 0x0000000520147210 */ /* 0x081fe40007f3e0ff */
[----:B------:R-:W-:Y:S02]  /*41b0*/  PRMT R29, R11, 0x7772, RZ ;  /* 0x000077720b1d7816 */ /* 0x000fe400000000ff */
[----:B-1----:R-:W-:Y:S02]  /*41c0*/  IADD3 R22, P6, PT, R26, R5, RZ ;  /* 0x000000051a167210 */ /* 0x002fe40007fde0ff */
[-C--:B------:R-:W-:Y:S02]  /*41d0*/  LEA.HI.X.SX32 R21, R32, R9.reuse, 0x1, P1 ;  /* 0x0000000920157211 */ /* 0x080fe400008f0eff */
[----:B------:R-:W-:Y:S01]  /*41e0*/  PRMT R31, R13, 0x7773, RZ ;  /* 0x000077730d1f7816 */ /* 0x000fe200000000ff */
[----:B------:R-:W-:Y:S01]  /*41f0*/  IMAD R32, R6, 0x10, R32 ;  /* 0x0000001006207824 */ /* 0x000fe200078e0220 */
[----:B------:R-:W-:-:S02]  /*4200*/  LEA.HI.X.SX32 R23, R26, R9, 0x1, P6 ;  /* 0x000000091a177211 */ /* 0x000fc400030f0eff */
[----:B------:R-:W-:Y:S01]  /*4210*/  PRMT R33, R14, 0x7773, RZ ;  /* 0x000077730e217816 */ /* 0x000fe200000000ff */
[C---:B------:R-:W-:Y:S01]  /*4220*/  VIADD R15, R12.reuse, 0xd8 ;  /* 0x000000d80c0f7836 */ /* 0x040fe20000000000 */
[----:B------:R-:W-:Y:S01]  /*4230*/  @P4 STG.E.U8 desc[UR8][R18.64], R29 ;  /* 0x0000001d12004986 */ /* 0x000fe2000c101108 */
[C---:B------:R-:W-:Y:S02]  /*4240*/  VIADD R13, R12.reuse, 0xe8 ;  /* 0x000000e80c0d7836 */ /* 0x040fe40000000000 */
[----:B------:R-:W-:Y:S01]  /*4250*/  VIADD R25, R12, 0xf8 ;  /* 0x000000f80c197836 */ /* 0x000fe20000000000 */
[----:B------:R0:W-:Y:S01]  /*4260*/  @P2 STG.E.U8 desc[UR8][R20.64], R31 ;  /* 0x0000001f14002986 */ /* 0x0001e2000c101108 */
[----:B------:R-:W-:-:S03]  /*4270*/  IMAD R24, R15, R6, RZ ;  /* 0x000000060f187224 */ /* 0x000fc600078e02ff */
[----:B------:R1:W-:Y:S01]  /*4280*/  @P3 STG.E.U8 desc[UR8][R22.64], R33 ;  /* 0x0000002116003986 */ /* 0x0003e2000c101108 */
[----:B------:R-:W-:Y:S01]  /*4290*/  IADD3 R12, P3, PT, R32, R5, RZ ;  /* 0x00000005200c7210 */ /* 0x000fe20007f7e0ff */
[CC--:B------:R-:W-:Y:S01]  /*42a0*/  IMAD R26, R13.reuse, R6.reuse, RZ ;  /* 0x000000060d1a7224 */ /* 0x0c0fe200078e02ff */
[----:B------:R-:W-:Y:S01]  /*42b0*/  ISETP.LT.AND P2, PT, R13, UR15, !P0 ;  /* 0x0000000f0d007c0c */ /* 0x000fe2000c741270 */
[----:B------:R-:W-:Y:S02]  /*42c0*/  IMAD R28, R25, R6, RZ ;  /* 0x00000006191c7224 */ /* 0x000fe400078e02ff */
[----:B0-----:R-:W-:Y:S01]  /*42d0*/  IMAD R20, R6, 0x10, R32 ;  /* 0x0000001006147824 */ /* 0x001fe200078e0220 */
[----:B------:R-:W-:Y:S02]  /*42e0*/  LEA.HI.X.SX32 R13, R32, R9, 0x1, P3 ;  /* 0x00000009200d7211 */ /* 0x000fe400018f0eff */
[-C--:B------:R-:W-:Y:S01]  /*42f0*/  IADD3 R14, P1, PT, R24, R5.reuse, RZ ;  /* 0x00000005180e7210 */ /* 0x080fe20007f3e0ff */
[----:B------:R-:W-:Y:S01]  /*4300*/  IMAD R6, R6, 0x10, R20 ;  /* 0x0000001006067824 */ /* 0x000fe200078e0214 */
[----:B------:R-:W-:-:S02]  /*4310*/  IADD3 R16, P3, PT, R20, R5, RZ ;  /* 0x0000000514107210 */ /* 0x000fc40007f7e0ff */
[----:B------:R-:W-:Y:S02]  /*4320*/  ISETP.LT.AND P4, PT, R15, UR15, !P0 ;  /* 0x0000000f0f007c0c */ /* 0x000fe4000c781270 */
[-C--:B------:R-:W-:Y:S02]  /*4330*/  LEA.HI.X.SX32 R15, R24, R9.reuse, 0x1, P1 ;  /* 0x00000009180f7211 */ /* 0x080fe400008f0eff */
[----:B------:R-:W-:Y:S02]  /*4340*/  LEA.HI.X.SX32 R17, R20, R9, 0x1, P3 ;  /* 0x0000000914117211 */ /* 0x000fe400018f0eff */
[-C--:B------:R-:W-:Y:S02]  /*4350*/  IADD3 R20, P1, PT, R6, R5.reuse, RZ ;  /* 0x0000000506147210 */ /* 0x080fe40007f3e0ff */
[----:B------:R-:W-:Y:S02]  /*4360*/  IADD3 R18, P6, PT, R26, R5, RZ ;  /* 0x000000051a127210 */ /* 0x000fe40007fde0ff */
[----:B------:R-:W-:-:S02]  /*4370*/  ISETP.LT.AND P3, PT, R4, UR15, !P0 ;  /* 0x0000000f04007c0c */ /* 0x000fc4000c761270 */
[-C--:B------:R-:W-:Y:S02]  /*4380*/  LEA.HI.X.SX32 R21, R6, R9.reuse, 0x1, P1 ;  /* 0x0000000906157211 */ /* 0x080fe400008f0eff */
[----:B------:R-:W-:Y:S02]  /*4390*/  LEA.HI.X.SX32 R19, R26, R9, 0x1, P6 ;  /* 0x000000091a137211 */ /* 0x000fe400030f0eff */
[----:B------:R-:W-:Y:S02]  /*43a0*/  ISETP.LT.AND P1, PT, R25, UR15, !P0 ;  /* 0x0000000f19007c0c */ /* 0x000fe4000c721270 */
[----:B------:R-:W-:Y:S02]  /*43b0*/  IADD3 R4, P6, PT, R28, R5, RZ ;  /* 0x000000051c047210 */ /* 0x000fe40007fde0ff */
[----:B------:R-:W-:Y:S02]  /*43c0*/  ISETP.LT.AND P0, PT, R0, UR15, !P0 ;  /* 0x0000000f00007c0c */ /* 0x000fe4000c701270 */
[----:B------:R-:W-:-:S02]  /*43d0*/  PRMT R3, R3, 0x7773, RZ ;  /* 0x0000777303037816 */ /* 0x000fc400000000ff */
[----:B------:R-:W-:Y:S02]  /*43e0*/  LEA.HI.X.SX32 R5, R28, R9, 0x1, P6 ;  /* 0x000000091c057211 */ /* 0x000fe400030f0eff */
[----:B------:R-:W-:Y:S02]  /*43f0*/  PRMT R9, R2, 0x7773, RZ ;  /* 0x0000777302097816 */ /* 0x000fe400000000ff */
[----:B------:R-:W-:Y:S02]  /*4400*/  PRMT R7, R7, 0x7773, RZ ;  /* 0x0000777307077816 */ /* 0x000fe400000000ff */
[----:B-1----:R-:W-:Y:S01]  /*4410*/  PRMT R23, R8, 0x7773, RZ ;  /* 0x0000777308177816 */ /* 0x002fe200000000ff */
[----:B------:R0:W-:Y:S01]  /*4420*/  @P5 STG.E.U8 desc[UR8][R12.64], R3 ;  /* 0x000000030c005986 */ /* 0x0001e2000c101108 */
[----:B------:R-:W-:-:S03]  /*4430*/  PRMT R25, R10, 0x7773, RZ ;  /* 0x000077730a197816 */ /* 0x000fc600000000ff */
[----:B------:R0:W-:Y:S04]  /*4440*/  @P4 STG.E.U8 desc[UR8][R14.64], R9 ;  /* 0x000000090e004986 */ /* 0x0001e8000c101108 */
[----:B------:R0:W-:Y:S04]  /*4450*/  @P3 STG.E.U8 desc[UR8][R16.64], R7 ;  /* 0x0000000710003986 */ /* 0x0001e8000c101108 */
[----:B------:R0:W-:Y:S01]  /*4460*/  @P2 STG.E.U8 desc[UR8][R18.64], R23 ;  /* 0x0000001712002986 */ /* 0x0001e2000c101108 */
[----:B------:R-:W-:-:S03]  /*4470*/  PRMT R11, R11, 0x7773, RZ ;  /* 0x000077730b0b7816 */ /* 0x000fc600000000ff */
[----:B------:R0:W-:Y:S01]  /*4480*/  @P0 STG.E.U8 desc[UR8][R20.64], R25 ;  /* 0x0000001914000986 */ /* 0x0001e2000c101108 */
[----:B------:R-:W-:Y:S05]  /*4490*/  @!P1 EXIT ;  /* 0x000000000000994d */ /* 0x000fea0003800000 */
[----:B------:R-:W-:Y:S01]  /*44a0*/  STG.E.U8 desc[UR8][R4.64], R11 ;  /* 0x0000000b04007986 */ /* 0x000fe2000c101108 */
[----:B------:R-:W-:Y:S05]  /*44b0*/  EXIT ;  /* 0x000000000000794d */ /* 0x000fea0003800000 */
.L_x_3:
[----:B------:R-:W-:-:S00]  /*44c0*/  BRA `(.L_x_3) ;  /* 0xfffffffc00fc7947 */ /* 0x000fc0000383ffff */
[----:B------:R-:W-:-:S00]  /*44d0*/  NOP ;  /* 0x0000000000007918 */ /* 0x000fc00000000000 */
        /* <DEDUP_REMOVED lines=10> */
.L_x_4:


//--------------------- .nv.shared.matmul_kernel  --------------------------
	.section	.nv.shared.matmul_kernel,"aw",@nobits
	.sectionflags	@""
	.align	16
	.zero		1024


//--------------------- .nv.shared.reserved.0     --------------------------
	.section	.nv.shared.reserved.0,"aw",@nobits
	.weak		__nv_reservedSMEM_offset_0_alias
	.size		__nv_reservedSMEM_offset_0_alias, 0, 64
	.other		__nv_reservedSMEM_offset_0_alias,@"STO_CUDA_RESERVED_SHARED STV_DEFAULT"
__nv_reservedSMEM_offset_0_alias:
	.zero		0
	.zero		64


//--------------------- .nv.constant0.matmul_kernel --------------------------
	.section	.nv.constant0.matmul_kernel,"a",@progbits
	.sectionflags	@""
	.align	4
.nv.constant0.matmul_kernel:
	.zero		976


//--------------------- SYMBOLS --------------------------

	.type		.nv.reservedSmem.offset0,@object
	.size		.nv.reservedSmem.offset0,0x4
	.type		.nv.reservedSmem.cap,@object
	.size		.nv.reservedSmem.cap,0x4
